//
// Generated by NVIDIA NVVM Compiler
//
// Compiler Build ID: CL-36424714
// Cuda compilation tools, release 13.0, V13.0.88
// Based on NVVM 20.0.0
//

.version 9.0
.target sm_100
.address_size 64

	// .globl	_Z4initv
.global .align 4 .b8 u[6724];
.global .align 4 .b8 v[6724];
.global .align 4 .b8 p[6724];
.global .align 4 .b8 b[6724];
.global .align 4 .b8 un[6724];
.global .align 4 .b8 vn[6724];
.global .align 4 .b8 pn[6724];
.global .align 8 .f64 dx = 0d3FA999999999999A;
.global .align 8 .f64 dy = 0d3FA999999999999A;
.global .align 8 .f64 dt = 0d3F847AE147AE147B;
.global .align 8 .f64 rho = 0d3FF0000000000000;
.global .align 8 .f64 nu = 0d3F947AE147AE147B;

.visible .entry _Z4initv()
{
	.reg .pred 	%p<3>;
	.reg .b32 	%r<11>;
	.reg .b64 	%rd<26>;

	mov.b32 	%r9, 0;
	mov.u64 	%rd14, u;
	mov.u64 	%rd16, v;
	mov.u64 	%rd18, p;
	mov.u64 	%rd20, b;
$L__BB0_1:
	mul.wide.u32 	%rd13, %r9, 164;
	add.s64 	%rd15, %rd14, %rd13;
	add.s64 	%rd25, %rd15, 8;
	add.s64 	%rd17, %rd16, %rd13;
	add.s64 	%rd24, %rd17, 8;
	add.s64 	%rd19, %rd18, %rd13;
	add.s64 	%rd23, %rd19, 8;
	add.s64 	%rd21, %rd20, %rd13;
	add.s64 	%rd22, %rd21, 8;
	mov.b32 	%r10, 0;
$L__BB0_2:
	mov.b32 	%r7, 0;
	st.global.u32 	[%rd25+-8], %r7;
	st.global.u32 	[%rd24+-8], %r7;
	st.global.u32 	[%rd23+-8], %r7;
	st.global.u32 	[%rd22+-8], %r7;
	setp.eq.s32 	%p1, %r10, 40;
	@%p1 bra 	$L__BB0_4;
	mov.b32 	%r8, 0;
	st.global.u32 	[%rd25+-4], %r8;
	st.global.u32 	[%rd24+-4], %r8;
	st.global.u32 	[%rd23+-4], %r8;
	st.global.u32 	[%rd22+-4], %r8;
	st.global.u32 	[%rd25], %r8;
	st.global.u32 	[%rd24], %r8;
	st.global.u32 	[%rd23], %r8;
	st.global.u32 	[%rd22], %r8;
	st.global.u32 	[%rd25+4], %r8;
	st.global.u32 	[%rd24+4], %r8;
	st.global.u32 	[%rd23+4], %r8;
	st.global.u32 	[%rd22+4], %r8;
	add.s32 	%r10, %r10, 4;
	add.s64 	%rd25, %rd25, 16;
	add.s64 	%rd24, %rd24, 16;
	add.s64 	%rd23, %rd23, 16;
	add.s64 	%rd22, %rd22, 16;
	bra.uni 	$L__BB0_2;
$L__BB0_4:
	add.s32 	%r9, %r9, 1;
	setp.ne.s32 	%p2, %r9, 41;
	@%p2 bra 	$L__BB0_1;
	ret;

}
	// .globl	_Z9compute_bv
.visible .entry _Z9compute_bv()
{
	.reg .pred 	%p<3>;
	.reg .b32 	%r<9>;
	.reg .b32 	%f<33>;
	.reg .b64 	%rd<20>;
	.reg .b64 	%fd<38>;

	ld.global.f64 	%fd5, [dx];
	add.f64 	%fd1, %fd5, %fd5;
	ld.global.f64 	%fd6, [dy];
	add.f64 	%fd2, %fd6, %fd6;
	ld.global.f64 	%fd3, [rho];
	ld.global.f64 	%fd7, [dt];
	rcp.rn.f64 	%fd4, %fd7;
	mov.b32 	%r7, 1;
	mov.u64 	%rd11, u;
	mov.u64 	%rd13, b;
	mov.u64 	%rd15, v;
$L__BB1_1:
	add.s32 	%r2, %r7, 1;
	mul.wide.u32 	%rd10, %r7, 164;
	add.s64 	%rd12, %rd11, %rd10;
	add.s64 	%rd19, %rd12, 8;
	add.s64 	%rd14, %rd13, %rd10;
	add.s64 	%rd18, %rd14, 8;
	add.s64 	%rd16, %rd15, %rd10;
	add.s64 	%rd17, %rd16, 172;
	mov.b32 	%r8, 0;
$L__BB1_2:
	ld.global.f32 	%f1, [%rd19];
	ld.global.f32 	%f2, [%rd19+-8];
	sub.f32 	%f3, %f1, %f2;
	cvt.f64.f32 	%fd8, %f3;
	div.rn.f64 	%fd9, %fd8, %fd1;
	cvt.rn.f32.f64 	%f4, %fd9;
	div.rn.f64 	%fd10, %fd8, %fd2;
	cvt.rn.f32.f64 	%f5, %fd10;
	ld.global.f32 	%f6, [%rd17+-4];
	ld.global.f32 	%f7, [%rd17+-332];
	sub.f32 	%f8, %f6, %f7;
	cvt.f64.f32 	%fd11, %f8;
	div.rn.f64 	%fd12, %fd11, %fd1;
	cvt.rn.f32.f64 	%f9, %fd12;
	div.rn.f64 	%fd13, %fd11, %fd2;
	cvt.rn.f32.f64 	%f10, %fd13;
	add.f32 	%f11, %f4, %f10;
	cvt.f64.f32 	%fd14, %f11;
	mul.f64 	%fd15, %fd4, %fd14;
	mul.f32 	%f12, %f4, %f4;
	cvt.f64.f32 	%fd16, %f12;
	sub.f64 	%fd17, %fd15, %fd16;
	add.f32 	%f13, %f5, %f5;
	mul.f32 	%f14, %f13, %f9;
	cvt.f64.f32 	%fd18, %f14;
	sub.f64 	%fd19, %fd17, %fd18;
	mul.f32 	%f15, %f10, %f10;
	cvt.f64.f32 	%fd20, %f15;
	sub.f64 	%fd21, %fd19, %fd20;
	mul.f64 	%fd22, %fd3, %fd21;
	cvt.rn.f32.f64 	%f16, %fd22;
	st.global.f32 	[%rd18+-4], %f16;
	setp.eq.s32 	%p1, %r8, 38;
	@%p1 bra 	$L__BB1_4;
	ld.global.f32 	%f17, [%rd19+4];
	ld.global.f32 	%f18, [%rd19+-4];
	sub.f32 	%f19, %f17, %f18;
	cvt.f64.f32 	%fd23, %f19;
	div.rn.f64 	%fd24, %fd23, %fd1;
	cvt.rn.f32.f64 	%f20, %fd24;
	div.rn.f64 	%fd25, %fd23, %fd2;
	cvt.rn.f32.f64 	%f21, %fd25;
	ld.global.f32 	%f22, [%rd17];
	ld.global.f32 	%f23, [%rd17+-328];
	sub.f32 	%f24, %f22, %f23;
	cvt.f64.f32 	%fd26, %f24;
	div.rn.f64 	%fd27, %fd26, %fd1;
	cvt.rn.f32.f64 	%f25, %fd27;
	div.rn.f64 	%fd28, %fd26, %fd2;
	cvt.rn.f32.f64 	%f26, %fd28;
	add.f32 	%f27, %f20, %f26;
	cvt.f64.f32 	%fd29, %f27;
	mul.f64 	%fd30, %fd4, %fd29;
	mul.f32 	%f28, %f20, %f20;
	cvt.f64.f32 	%fd31, %f28;
	sub.f64 	%fd32, %fd30, %fd31;
	add.f32 	%f29, %f21, %f21;
	mul.f32 	%f30, %f29, %f25;
	cvt.f64.f32 	%fd33, %f30;
	sub.f64 	%fd34, %fd32, %fd33;
	mul.f32 	%f31, %f26, %f26;
	cvt.f64.f32 	%fd35, %f31;
	sub.f64 	%fd36, %fd34, %fd35;
	mul.f64 	%fd37, %fd3, %fd36;
	cvt.rn.f32.f64 	%f32, %fd37;
	st.global.f32 	[%rd18], %f32;
	add.s32 	%r8, %r8, 2;
	add.s64 	%rd19, %rd19, 8;
	add.s64 	%rd18, %rd18, 8;
	add.s64 	%rd17, %rd17, 8;
	bra.uni 	$L__BB1_2;
$L__BB1_4:
	setp.ne.s32 	%p2, %r2, 40;
	mov.u32 	%r7, %r2;
	@%p2 bra 	$L__BB1_1;
	ret;

}
	// .globl	_Z7copy_pnv
.visible .entry _Z7copy_pnv()
{
	.reg .pred 	%p<2>;
	.reg .b32 	%r<5>;
	.reg .b32 	%f<83>;
	.reg .b64 	%rd<11>;

	mov.u64 	%rd7, p;
	add.s64 	%rd10, %rd7, 164;
	mov.u64 	%rd8, pn;
	add.s64 	%rd9, %rd8, 164;
	mov.b32 	%r4, 0;
$L__BB2_1:
	ld.global.f32 	%f1, [%rd10+-164];
	st.global.f32 	[%rd9+-164], %f1;
	ld.global.f32 	%f2, [%rd10+-160];
	st.global.f32 	[%rd9+-160], %f2;
	ld.global.f32 	%f3, [%rd10+-156];
	st.global.f32 	[%rd9+-156], %f3;
	ld.global.f32 	%f4, [%rd10+-152];
	st.global.f32 	[%rd9+-152], %f4;
	ld.global.f32 	%f5, [%rd10+-148];
	st.global.f32 	[%rd9+-148], %f5;
	ld.global.f32 	%f6, [%rd10+-144];
	st.global.f32 	[%rd9+-144], %f6;
	ld.global.f32 	%f7, [%rd10+-140];
	st.global.f32 	[%rd9+-140], %f7;
	ld.global.f32 	%f8, [%rd10+-136];
	st.global.f32 	[%rd9+-136], %f8;
	ld.global.f32 	%f9, [%rd10+-132];
	st.global.f32 	[%rd9+-132], %f9;
	ld.global.f32 	%f10, [%rd10+-128];
	st.global.f32 	[%rd9+-128], %f10;
	ld.global.f32 	%f11, [%rd10+-124];
	st.global.f32 	[%rd9+-124], %f11;
	ld.global.f32 	%f12, [%rd10+-120];
	st.global.f32 	[%rd9+-120], %f12;
	ld.global.f32 	%f13, [%rd10+-116];
	st.global.f32 	[%rd9+-116], %f13;
	ld.global.f32 	%f14, [%rd10+-112];
	st.global.f32 	[%rd9+-112], %f14;
	ld.global.f32 	%f15, [%rd10+-108];
	st.global.f32 	[%rd9+-108], %f15;
	ld.global.f32 	%f16, [%rd10+-104];
	st.global.f32 	[%rd9+-104], %f16;
	ld.global.f32 	%f17, [%rd10+-100];
	st.global.f32 	[%rd9+-100], %f17;
	ld.global.f32 	%f18, [%rd10+-96];
	st.global.f32 	[%rd9+-96], %f18;
	ld.global.f32 	%f19, [%rd10+-92];
	st.global.f32 	[%rd9+-92], %f19;
	ld.global.f32 	%f20, [%rd10+-88];
	st.global.f32 	[%rd9+-88], %f20;
	ld.global.f32 	%f21, [%rd10+-84];
	st.global.f32 	[%rd9+-84], %f21;
	ld.global.f32 	%f22, [%rd10+-80];
	st.global.f32 	[%rd9+-80], %f22;
	ld.global.f32 	%f23, [%rd10+-76];
	st.global.f32 	[%rd9+-76], %f23;
	ld.global.f32 	%f24, [%rd10+-72];
	st.global.f32 	[%rd9+-72], %f24;
	ld.global.f32 	%f25, [%rd10+-68];
	st.global.f32 	[%rd9+-68], %f25;
	ld.global.f32 	%f26, [%rd10+-64];
	st.global.f32 	[%rd9+-64], %f26;
	ld.global.f32 	%f27, [%rd10+-60];
	st.global.f32 	[%rd9+-60], %f27;
	ld.global.f32 	%f28, [%rd10+-56];
	st.global.f32 	[%rd9+-56], %f28;
	ld.global.f32 	%f29, [%rd10+-52];
	st.global.f32 	[%rd9+-52], %f29;
	ld.global.f32 	%f30, [%rd10+-48];
	st.global.f32 	[%rd9+-48], %f30;
	ld.global.f32 	%f31, [%rd10+-44];
	st.global.f32 	[%rd9+-44], %f31;
	ld.global.f32 	%f32, [%rd10+-40];
	st.global.f32 	[%rd9+-40], %f32;
	ld.global.f32 	%f33, [%rd10+-36];
	st.global.f32 	[%rd9+-36], %f33;
	ld.global.f32 	%f34, [%rd10+-32];
	st.global.f32 	[%rd9+-32], %f34;
	ld.global.f32 	%f35, [%rd10+-28];
	st.global.f32 	[%rd9+-28], %f35;
	ld.global.f32 	%f36, [%rd10+-24];
	st.global.f32 	[%rd9+-24], %f36;
	ld.global.f32 	%f37, [%rd10+-20];
	st.global.f32 	[%rd9+-20], %f37;
	ld.global.f32 	%f38, [%rd10+-16];
	st.global.f32 	[%rd9+-16], %f38;
	ld.global.f32 	%f39, [%rd10+-12];
	st.global.f32 	[%rd9+-12], %f39;
	ld.global.f32 	%f40, [%rd10+-8];
	st.global.f32 	[%rd9+-8], %f40;
	ld.global.f32 	%f41, [%rd10+-4];
	st.global.f32 	[%rd9+-4], %f41;
	setp.eq.s32 	%p1, %r4, 40;
	@%p1 bra 	$L__BB2_3;
	ld.global.f32 	%f42, [%rd10];
	st.global.f32 	[%rd9], %f42;
	ld.global.f32 	%f43, [%rd10+4];
	st.global.f32 	[%rd9+4], %f43;
	ld.global.f32 	%f44, [%rd10+8];
	st.global.f32 	[%rd9+8], %f44;
	ld.global.f32 	%f45, [%rd10+12];
	st.global.f32 	[%rd9+12], %f45;
	ld.global.f32 	%f46, [%rd10+16];
	st.global.f32 	[%rd9+16], %f46;
	ld.global.f32 	%f47, [%rd10+20];
	st.global.f32 	[%rd9+20], %f47;
	ld.global.f32 	%f48, [%rd10+24];
	st.global.f32 	[%rd9+24], %f48;
	ld.global.f32 	%f49, [%rd10+28];
	st.global.f32 	[%rd9+28], %f49;
	ld.global.f32 	%f50, [%rd10+32];
	st.global.f32 	[%rd9+32], %f50;
	ld.global.f32 	%f51, [%rd10+36];
	st.global.f32 	[%rd9+36], %f51;
	ld.global.f32 	%f52, [%rd10+40];
	st.global.f32 	[%rd9+40], %f52;
	ld.global.f32 	%f53, [%rd10+44];
	st.global.f32 	[%rd9+44], %f53;
	ld.global.f32 	%f54, [%rd10+48];
	st.global.f32 	[%rd9+48], %f54;
	ld.global.f32 	%f55, [%rd10+52];
	st.global.f32 	[%rd9+52], %f55;
	ld.global.f32 	%f56, [%rd10+56];
	st.global.f32 	[%rd9+56], %f56;
	ld.global.f32 	%f57, [%rd10+60];
	st.global.f32 	[%rd9+60], %f57;
	ld.global.f32 	%f58, [%rd10+64];
	st.global.f32 	[%rd9+64], %f58;
	ld.global.f32 	%f59, [%rd10+68];
	st.global.f32 	[%rd9+68], %f59;
	ld.global.f32 	%f60, [%rd10+72];
	st.global.f32 	[%rd9+72], %f60;
	ld.global.f32 	%f61, [%rd10+76];
	st.global.f32 	[%rd9+76], %f61;
	ld.global.f32 	%f62, [%rd10+80];
	st.global.f32 	[%rd9+80], %f62;
	ld.global.f32 	%f63, [%rd10+84];
	st.global.f32 	[%rd9+84], %f63;
	ld.global.f32 	%f64, [%rd10+88];
	st.global.f32 	[%rd9+88], %f64;
	ld.global.f32 	%f65, [%rd10+92];
	st.global.f32 	[%rd9+92], %f65;
	ld.global.f32 	%f66, [%rd10+96];
	st.global.f32 	[%rd9+96], %f66;
	ld.global.f32 	%f67, [%rd10+100];
	st.global.f32 	[%rd9+100], %f67;
	ld.global.f32 	%f68, [%rd10+104];
	st.global.f32 	[%rd9+104], %f68;
	ld.global.f32 	%f69, [%rd10+108];
	st.global.f32 	[%rd9+108], %f69;
	ld.global.f32 	%f70, [%rd10+112];
	st.global.f32 	[%rd9+112], %f70;
	ld.global.f32 	%f71, [%rd10+116];
	st.global.f32 	[%rd9+116], %f71;
	ld.global.f32 	%f72, [%rd10+120];
	st.global.f32 	[%rd9+120], %f72;
	ld.global.f32 	%f73, [%rd10+124];
	st.global.f32 	[%rd9+124], %f73;
	ld.global.f32 	%f74, [%rd10+128];
	st.global.f32 	[%rd9+128], %f74;
	ld.global.f32 	%f75, [%rd10+132];
	st.global.f32 	[%rd9+132], %f75;
	ld.global.f32 	%f76, [%rd10+136];
	st.global.f32 	[%rd9+136], %f76;
	ld.global.f32 	%f77, [%rd10+140];
	st.global.f32 	[%rd9+140], %f77;
	ld.global.f32 	%f78, [%rd10+144];
	st.global.f32 	[%rd9+144], %f78;
	ld.global.f32 	%f79, [%rd10+148];
	st.global.f32 	[%rd9+148], %f79;
	ld.global.f32 	%f80, [%rd10+152];
	st.global.f32 	[%rd9+152], %f80;
	ld.global.f32 	%f81, [%rd10+156];
	st.global.f32 	[%rd9+156], %f81;
	ld.global.f32 	%f82, [%rd10+160];
	st.global.f32 	[%rd9+160], %f82;
	add.s32 	%r4, %r4, 2;
	add.s64 	%rd10, %rd10, 328;
	add.s64 	%rd9, %rd9, 328;
	bra.uni 	$L__BB2_1;
$L__BB2_3:
	ret;

}
	// .globl	_Z9compute_pv
.visible .entry _Z9compute_pv()
{
	.reg .pred 	%p<3>;
	.reg .b32 	%r<9>;
	.reg .b32 	%f<33>;
	.reg .b64 	%rd<20>;
	.reg .b64 	%fd<51>;

	ld.global.f64 	%fd1, [dy];
	mul.f64 	%fd2, %fd1, %fd1;
	ld.global.f64 	%fd3, [dx];
	mul.f64 	%fd4, %fd3, %fd3;
	add.f64 	%fd6, %fd2, %fd4;
	add.f64 	%fd5, %fd6, %fd6;
	mov.b32 	%r7, 1;
	mov.u64 	%rd11, pn;
	mov.u64 	%rd13, p;
	mov.u64 	%rd15, b;
$L__BB3_1:
	mul.wide.u32 	%rd10, %r7, 164;
	add.s64 	%rd12, %rd11, %rd10;
	add.s32 	%r7, %r7, 1;
	ld.global.f32 	%f32, [%rd12+4];
	add.s64 	%rd19, %rd12, 12;
	add.s64 	%rd14, %rd13, %rd10;
	add.s64 	%rd18, %rd14, 8;
	add.s64 	%rd16, %rd15, %rd10;
	add.s64 	%rd17, %rd16, 16;
	mov.b32 	%r8, 0;
$L__BB3_2:
	ld.global.f32 	%f5, [%rd19+-4];
	ld.global.f32 	%f6, [%rd19+-12];
	add.f32 	%f7, %f5, %f6;
	cvt.f64.f32 	%fd7, %f7;
	ld.global.f32 	%f8, [%rd19+156];
	ld.global.f32 	%f9, [%rd19+-172];
	add.f32 	%f10, %f8, %f9;
	cvt.f64.f32 	%fd8, %f10;
	mul.f64 	%fd9, %fd4, %fd8;
	fma.rn.f64 	%fd10, %fd2, %fd7, %fd9;
	ld.global.f32 	%f11, [%rd17+-12];
	cvt.f64.f32 	%fd11, %f11;
	mul.f64 	%fd12, %fd3, %fd11;
	mul.f64 	%fd13, %fd3, %fd12;
	mul.f64 	%fd14, %fd1, %fd13;
	mul.f64 	%fd15, %fd1, %fd14;
	sub.f64 	%fd16, %fd10, %fd15;
	div.rn.f64 	%fd17, %fd16, %fd5;
	cvt.rn.f32.f64 	%f12, %fd17;
	st.global.f32 	[%rd18+-4], %f12;
	ld.global.f32 	%f3, [%rd19];
	add.f32 	%f13, %f3, %f32;
	cvt.f64.f32 	%fd18, %f13;
	ld.global.f32 	%f14, [%rd19+160];
	ld.global.f32 	%f15, [%rd19+-168];
	add.f32 	%f16, %f14, %f15;
	cvt.f64.f32 	%fd19, %f16;
	mul.f64 	%fd20, %fd4, %fd19;
	fma.rn.f64 	%fd21, %fd2, %fd18, %fd20;
	ld.global.f32 	%f17, [%rd17+-8];
	cvt.f64.f32 	%fd22, %f17;
	mul.f64 	%fd23, %fd3, %fd22;
	mul.f64 	%fd24, %fd3, %fd23;
	mul.f64 	%fd25, %fd1, %fd24;
	mul.f64 	%fd26, %fd1, %fd25;
	sub.f64 	%fd27, %fd21, %fd26;
	div.rn.f64 	%fd28, %fd27, %fd5;
	cvt.rn.f32.f64 	%f18, %fd28;
	st.global.f32 	[%rd18], %f18;
	ld.global.f32 	%f19, [%rd19+4];
	add.f32 	%f20, %f19, %f5;
	cvt.f64.f32 	%fd29, %f20;
	ld.global.f32 	%f21, [%rd19+164];
	ld.global.f32 	%f22, [%rd19+-164];
	add.f32 	%f23, %f21, %f22;
	cvt.f64.f32 	%fd30, %f23;
	mul.f64 	%fd31, %fd4, %fd30;
	fma.rn.f64 	%fd32, %fd2, %fd29, %fd31;
	ld.global.f32 	%f24, [%rd17+-4];
	cvt.f64.f32 	%fd33, %f24;
	mul.f64 	%fd34, %fd3, %fd33;
	mul.f64 	%fd35, %fd3, %fd34;
	mul.f64 	%fd36, %fd1, %fd35;
	mul.f64 	%fd37, %fd1, %fd36;
	sub.f64 	%fd38, %fd32, %fd37;
	div.rn.f64 	%fd39, %fd38, %fd5;
	cvt.rn.f32.f64 	%f25, %fd39;
	st.global.f32 	[%rd18+4], %f25;
	setp.eq.s32 	%p1, %r8, 36;
	@%p1 bra 	$L__BB3_4;
	ld.global.f32 	%f32, [%rd19+8];
	add.f32 	%f26, %f32, %f3;
	cvt.f64.f32 	%fd40, %f26;
	ld.global.f32 	%f27, [%rd19+168];
	ld.global.f32 	%f28, [%rd19+-160];
	add.f32 	%f29, %f27, %f28;
	cvt.f64.f32 	%fd41, %f29;
	mul.f64 	%fd42, %fd4, %fd41;
	fma.rn.f64 	%fd43, %fd2, %fd40, %fd42;
	ld.global.f32 	%f30, [%rd17];
	cvt.f64.f32 	%fd44, %f30;
	mul.f64 	%fd45, %fd3, %fd44;
	mul.f64 	%fd46, %fd3, %fd45;
	mul.f64 	%fd47, %fd1, %fd46;
	mul.f64 	%fd48, %fd1, %fd47;
	sub.f64 	%fd49, %fd43, %fd48;
	div.rn.f64 	%fd50, %fd49, %fd5;
	cvt.rn.f32.f64 	%f31, %fd50;
	st.global.f32 	[%rd18+8], %f31;
	add.s32 	%r8, %r8, 4;
	add.s64 	%rd19, %rd19, 16;
	add.s64 	%rd18, %rd18, 16;
	add.s64 	%rd17, %rd17, 16;
	bra.uni 	$L__BB3_2;
$L__BB3_4:
	setp.ne.s32 	%p2, %r7, 40;
	@%p2 bra 	$L__BB3_1;
	ret;

}
	// .globl	_Z14compute_p_restv
.visible .entry _Z14compute_p_restv()
{
	.reg .pred 	%p<2>;
	.reg .b32 	%r<6>;
	.reg .b32 	%f<50>;
	.reg .b64 	%rd<6>;

	mov.u64 	%rd4, p;
	add.s64 	%rd5, %rd4, 328;
	mov.b32 	%r5, 0;
$L__BB4_1:
	ld.global.f32 	%f1, [%rd5+-172];
	st.global.f32 	[%rd5+-168], %f1;
	ld.global.f32 	%f2, [%rd5+-324];
	st.global.f32 	[%rd5+-328], %f2;
	setp.eq.s32 	%p1, %r5, 40;
	@%p1 bra 	$L__BB4_3;
	ld.global.f32 	%f3, [%rd5+-8];
	st.global.f32 	[%rd5+-4], %f3;
	ld.global.f32 	%f4, [%rd5+-160];
	st.global.f32 	[%rd5+-164], %f4;
	ld.global.f32 	%f5, [%rd5+156];
	st.global.f32 	[%rd5+160], %f5;
	ld.global.f32 	%f6, [%rd5+4];
	st.global.f32 	[%rd5], %f6;
	ld.global.f32 	%f7, [%rd5+320];
	st.global.f32 	[%rd5+324], %f7;
	ld.global.f32 	%f8, [%rd5+168];
	st.global.f32 	[%rd5+164], %f8;
	add.s32 	%r5, %r5, 4;
	add.s64 	%rd5, %rd5, 656;
	bra.uni 	$L__BB4_1;
$L__BB4_3:
	ld.global.f32 	%f9, [p+164];
	st.global.f32 	[p], %f9;
	mov.b32 	%r4, 0;
	st.global.u32 	[p+6560], %r4;
	ld.global.f32 	%f10, [p+168];
	st.global.f32 	[p+4], %f10;
	st.global.u32 	[p+6564], %r4;
	ld.global.f32 	%f11, [p+172];
	st.global.f32 	[p+8], %f11;
	st.global.u32 	[p+6568], %r4;
	ld.global.f32 	%f12, [p+176];
	st.global.f32 	[p+12], %f12;
	st.global.u32 	[p+6572], %r4;
	ld.global.f32 	%f13, [p+180];
	st.global.f32 	[p+16], %f13;
	st.global.u32 	[p+6576], %r4;
	ld.global.f32 	%f14, [p+184];
	st.global.f32 	[p+20], %f14;
	st.global.u32 	[p+6580], %r4;
	ld.global.f32 	%f15, [p+188];
	st.global.f32 	[p+24], %f15;
	st.global.u32 	[p+6584], %r4;
	ld.global.f32 	%f16, [p+192];
	st.global.f32 	[p+28], %f16;
	st.global.u32 	[p+6588], %r4;
	ld.global.f32 	%f17, [p+196];
	st.global.f32 	[p+32], %f17;
	st.global.u32 	[p+6592], %r4;
	ld.global.f32 	%f18, [p+200];
	st.global.f32 	[p+36], %f18;
	st.global.u32 	[p+6596], %r4;
	ld.global.f32 	%f19, [p+204];
	st.global.f32 	[p+40], %f19;
	st.global.u32 	[p+6600], %r4;
	ld.global.f32 	%f20, [p+208];
	st.global.f32 	[p+44], %f20;
	st.global.u32 	[p+6604], %r4;
	ld.global.f32 	%f21, [p+212];
	st.global.f32 	[p+48], %f21;
	st.global.u32 	[p+6608], %r4;
	ld.global.f32 	%f22, [p+216];
	st.global.f32 	[p+52], %f22;
	st.global.u32 	[p+6612], %r4;
	ld.global.f32 	%f23, [p+220];
	st.global.f32 	[p+56], %f23;
	st.global.u32 	[p+6616], %r4;
	ld.global.f32 	%f24, [p+224];
	st.global.f32 	[p+60], %f24;
	st.global.u32 	[p+6620], %r4;
	ld.global.f32 	%f25, [p+228];
	st.global.f32 	[p+64], %f25;
	st.global.u32 	[p+6624], %r4;
	ld.global.f32 	%f26, [p+232];
	st.global.f32 	[p+68], %f26;
	st.global.u32 	[p+6628], %r4;
	ld.global.f32 	%f27, [p+236];
	st.global.f32 	[p+72], %f27;
	st.global.u32 	[p+6632], %r4;
	ld.global.f32 	%f28, [p+240];
	st.global.f32 	[p+76], %f28;
	st.global.u32 	[p+6636], %r4;
	ld.global.f32 	%f29, [p+244];
	st.global.f32 	[p+80], %f29;
	st.global.u32 	[p+6640], %r4;
	ld.global.f32 	%f30, [p+248];
	st.global.f32 	[p+84], %f30;
	st.global.u32 	[p+6644], %r4;
	ld.global.f32 	%f31, [p+252];
	st.global.f32 	[p+88], %f31;
	st.global.u32 	[p+6648], %r4;
	ld.global.f32 	%f32, [p+256];
	st.global.f32 	[p+92], %f32;
	st.global.u32 	[p+6652], %r4;
	ld.global.f32 	%f33, [p+260];
	st.global.f32 	[p+96], %f33;
	st.global.u32 	[p+6656], %r4;
	ld.global.f32 	%f34, [p+264];
	st.global.f32 	[p+100], %f34;
	st.global.u32 	[p+6660], %r4;
	ld.global.f32 	%f35, [p+268];
	st.global.f32 	[p+104], %f35;
	st.global.u32 	[p+6664], %r4;
	ld.global.f32 	%f36, [p+272];
	st.global.f32 	[p+108], %f36;
	st.global.u32 	[p+6668], %r4;
	ld.global.f32 	%f37, [p+276];
	st.global.f32 	[p+112], %f37;
	st.global.u32 	[p+6672], %r4;
	ld.global.f32 	%f38, [p+280];
	st.global.f32 	[p+116], %f38;
	st.global.u32 	[p+6676], %r4;
	ld.global.f32 	%f39, [p+284];
	st.global.f32 	[p+120], %f39;
	st.global.u32 	[p+6680], %r4;
	ld.global.f32 	%f40, [p+288];
	st.global.f32 	[p+124], %f40;
	st.global.u32 	[p+6684], %r4;
	ld.global.f32 	%f41, [p+292];
	st.global.f32 	[p+128], %f41;
	st.global.u32 	[p+6688], %r4;
	ld.global.f32 	%f42, [p+296];
	st.global.f32 	[p+132], %f42;
	st.global.u32 	[p+6692], %r4;
	ld.global.f32 	%f43, [p+300];
	st.global.f32 	[p+136], %f43;
	st.global.u32 	[p+6696], %r4;
	ld.global.f32 	%f44, [p+304];
	st.global.f32 	[p+140], %f44;
	st.global.u32 	[p+6700], %r4;
	ld.global.f32 	%f45, [p+308];
	st.global.f32 	[p+144], %f45;
	st.global.u32 	[p+6704], %r4;
	ld.global.f32 	%f46, [p+312];
	st.global.f32 	[p+148], %f46;
	st.global.u32 	[p+6708], %r4;
	ld.global.f32 	%f47, [p+316];
	st.global.f32 	[p+152], %f47;
	st.global.u32 	[p+6712], %r4;
	ld.global.f32 	%f48, [p+320];
	st.global.f32 	[p+156], %f48;
	st.global.u32 	[p+6716], %r4;
	ld.global.f32 	%f49, [p+324];
	st.global.f32 	[p+160], %f49;
	st.global.u32 	[p+6720], %r4;
	ret;

}
	// .globl	_Z7copy_uvv
.visible .entry _Z7copy_uvv()
{
	.reg .pred 	%p<3>;
	.reg .b32 	%r<9>;
	.reg .b32 	%f<9>;
	.reg .b64 	%rd<26>;

	mov.b32 	%r7, 0;
	mov.u64 	%rd14, u;
	mov.u64 	%rd16, un;
	mov.u64 	%rd18, v;
	mov.u64 	%rd20, vn;
$L__BB5_1:
	mul.wide.u32 	%rd13, %r7, 164;
	add.s64 	%rd15, %rd14, %rd13;
	add.s64 	%rd25, %rd15, 8;
	add.s64 	%rd17, %rd16, %rd13;
	add.s64 	%rd24, %rd17, 8;
	add.s64 	%rd19, %rd18, %rd13;
	add.s64 	%rd23, %rd19, 8;
	add.s64 	%rd21, %rd20, %rd13;
	add.s64 	%rd22, %rd21, 8;
	mov.b32 	%r8, 0;
$L__BB5_2:
	ld.global.f32 	%f1, [%rd25+-8];
	st.global.f32 	[%rd24+-8], %f1;
	ld.global.f32 	%f2, [%rd23+-8];
	st.global.f32 	[%rd22+-8], %f2;
	setp.eq.s32 	%p1, %r8, 40;
	@%p1 bra 	$L__BB5_4;
	ld.global.f32 	%f3, [%rd25+-4];
	st.global.f32 	[%rd24+-4], %f3;
	ld.global.f32 	%f4, [%rd23+-4];
	st.global.f32 	[%rd22+-4], %f4;
	ld.global.f32 	%f5, [%rd25];
	st.global.f32 	[%rd24], %f5;
	ld.global.f32 	%f6, [%rd23];
	st.global.f32 	[%rd22], %f6;
	ld.global.f32 	%f7, [%rd25+4];
	st.global.f32 	[%rd24+4], %f7;
	ld.global.f32 	%f8, [%rd23+4];
	st.global.f32 	[%rd22+4], %f8;
	add.s32 	%r8, %r8, 4;
	add.s64 	%rd25, %rd25, 16;
	add.s64 	%rd24, %rd24, 16;
	add.s64 	%rd23, %rd23, 16;
	add.s64 	%rd22, %rd22, 16;
	bra.uni 	$L__BB5_2;
$L__BB5_4:
	add.s32 	%r7, %r7, 1;
	setp.ne.s32 	%p2, %r7, 41;
	@%p2 bra 	$L__BB5_1;
	ret;

}
	// .globl	_Z10compute_uvv
.visible .entry _Z10compute_uvv()
{
	.reg .pred 	%p<3>;
	.reg .b32 	%r<9>;
	.reg .b32 	%f<37>;
	.reg .b64 	%rd<32>;
	.reg .b64 	%fd<46>;

	ld.global.f64 	%fd1, [dt];
	ld.global.f64 	%fd2, [dx];
	ld.global.f64 	%fd3, [dy];
	ld.global.f64 	%fd7, [rho];
	add.f64 	%fd8, %fd7, %fd7;
	mul.f64 	%fd9, %fd8, %fd2;
	div.rn.f64 	%fd4, %fd1, %fd9;
	ld.global.f64 	%fd10, [nu];
	mul.f64 	%fd11, %fd10, %fd1;
	mul.f64 	%fd12, %fd2, %fd2;
	div.rn.f64 	%fd5, %fd11, %fd12;
	mul.f64 	%fd13, %fd3, %fd3;
	div.rn.f64 	%fd6, %fd11, %fd13;
	mov.b32 	%r7, 1;
	mov.u64 	%rd17, un;
	mov.u64 	%rd19, vn;
	mov.u64 	%rd21, u;
	mov.u64 	%rd23, v;
	mov.u64 	%rd25, p;
$L__BB6_1:
	mul.wide.u32 	%rd16, %r7, 164;
	add.s64 	%rd18, %rd17, %rd16;
	add.s64 	%rd20, %rd19, %rd16;
	add.s32 	%r7, %r7, 1;
	ld.global.f32 	%f36, [%rd18+4];
	ld.global.f32 	%f35, [%rd20+4];
	add.s64 	%rd22, %rd21, %rd16;
	add.s64 	%rd31, %rd22, 4;
	add.s64 	%rd24, %rd23, %rd16;
	add.s64 	%rd30, %rd24, 4;
	add.s64 	%rd29, %rd20, 8;
	add.s64 	%rd26, %rd25, %rd16;
	add.s64 	%rd28, %rd26, 8;
	add.s64 	%rd27, %rd18, 8;
	mov.b32 	%r8, 0;
$L__BB6_2:
	cvt.f64.f32 	%fd14, %f36;
	mul.f64 	%fd15, %fd1, %fd14;
	div.rn.f64 	%fd16, %fd15, %fd2;
	ld.global.f32 	%f7, [%rd27+-8];
	sub.f32 	%f8, %f36, %f7;
	cvt.f64.f32 	%fd17, %f8;
	mul.f64 	%fd18, %fd16, %fd17;
	sub.f64 	%fd19, %fd14, %fd18;
	cvt.f64.f32 	%fd20, %f35;
	mul.f64 	%fd21, %fd1, %fd20;
	div.rn.f64 	%fd22, %fd21, %fd3;
	ld.global.f32 	%f9, [%rd27+-168];
	sub.f32 	%f10, %f36, %f9;
	cvt.f64.f32 	%fd23, %f10;
	mul.f64 	%fd24, %fd22, %fd23;
	sub.f64 	%fd25, %fd19, %fd24;
	ld.global.f32 	%f11, [%rd28];
	ld.global.f32 	%f12, [%rd28+-8];
	sub.f32 	%f13, %f11, %f12;
	cvt.f64.f32 	%fd26, %f13;
	mul.f64 	%fd27, %fd4, %fd26;
	sub.f64 	%fd28, %fd25, %fd27;
	ld.global.f32 	%f5, [%rd27];
	add.f32 	%f14, %f36, %f36;
	sub.f32 	%f15, %f5, %f14;
	add.f32 	%f16, %f7, %f15;
	cvt.f64.f32 	%fd29, %f16;
	fma.rn.f64 	%fd30, %fd5, %fd29, %fd28;
	ld.global.f32 	%f17, [%rd27+160];
	sub.f32 	%f18, %f17, %f14;
	add.f32 	%f19, %f9, %f18;
	cvt.f64.f32 	%fd31, %f19;
	fma.rn.f64 	%fd32, %fd6, %fd31, %fd30;
	cvt.rn.f32.f64 	%f20, %fd32;
	st.global.f32 	[%rd31], %f20;
	ld.global.f32 	%f21, [%rd29+-8];
	sub.f32 	%f22, %f35, %f21;
	cvt.f64.f32 	%fd33, %f22;
	mul.f64 	%fd34, %fd16, %fd33;
	sub.f64 	%fd35, %fd20, %fd34;
	ld.global.f32 	%f23, [%rd29+-168];
	sub.f32 	%f24, %f35, %f23;
	cvt.f64.f32 	%fd36, %f24;
	mul.f64 	%fd37, %fd22, %fd36;
	sub.f64 	%fd38, %fd35, %fd37;
	ld.global.f32 	%f25, [%rd28+160];
	ld.global.f32 	%f26, [%rd28+-168];
	sub.f32 	%f27, %f25, %f26;
	cvt.f64.f32 	%fd39, %f27;
	mul.f64 	%fd40, %fd4, %fd39;
	sub.f64 	%fd41, %fd38, %fd40;
	ld.global.f32 	%f6, [%rd29];
	add.f32 	%f28, %f35, %f35;
	sub.f32 	%f29, %f6, %f28;
	add.f32 	%f30, %f21, %f29;
	cvt.f64.f32 	%fd42, %f30;
	fma.rn.f64 	%fd43, %fd5, %fd42, %fd41;
	ld.global.f32 	%f31, [%rd29+160];
	sub.f32 	%f32, %f31, %f28;
	add.f32 	%f33, %f23, %f32;
	cvt.f64.f32 	%fd44, %f33;
	fma.rn.f64 	%fd45, %fd6, %fd44, %fd43;
	cvt.rn.f32.f64 	%f34, %fd45;
	st.global.f32 	[%rd30], %f34;
	add.s32 	%r8, %r8, 1;
	add.s64 	%rd31, %rd31, 4;
	add.s64 	%rd30, %rd30, 4;
	add.s64 	%rd29, %rd29, 4;
	add.s64 	%rd28, %rd28, 4;
	add.s64 	%rd27, %rd27, 4;
	setp.ne.s32 	%p1, %r8, 39;
	mov.f32 	%f35, %f6;
	mov.f32 	%f36, %f5;
	@%p1 bra 	$L__BB6_2;
	setp.ne.s32 	%p2, %r7, 40;
	@%p2 bra 	$L__BB6_1;
	ret;

}
	// .globl	_Z15compute_uv_restv
.visible .entry _Z15compute_uv_restv()
{
	.reg .pred 	%p<3>;
	.reg .b32 	%r<15>;
	.reg .b64 	%rd<21>;

	mov.u64 	%rd11, u;
	add.s64 	%rd18, %rd11, 328;
	mov.u64 	%rd12, v;
	add.s64 	%rd17, %rd12, 328;
	mov.b32 	%r13, 0;
$L__BB7_1:
	mov.b32 	%r6, 0;
	st.global.u32 	[%rd18+-328], %r6;
	st.global.u32 	[%rd18+-168], %r6;
	st.global.u32 	[%rd17+-328], %r6;
	st.global.u32 	[%rd17+-168], %r6;
	setp.ne.s32 	%p1, %r13, 40;
	@%p1 bra 	$L__BB7_6;
	add.s64 	%rd20, %rd11, 6572;
	add.s64 	%rd19, %rd12, 6572;
	mov.b32 	%r14, 0;
$L__BB7_3:
	mov.b32 	%r9, 0;
	st.global.u32 	[%rd20+-6572], %r9;
	mov.b32 	%r10, 1065353216;
	st.global.u32 	[%rd20+-12], %r10;
	st.global.u32 	[%rd19+-6572], %r9;
	st.global.u32 	[%rd19+-12], %r9;
	setp.eq.s32 	%p2, %r14, 40;
	@%p2 bra 	$L__BB7_5;
	mov.b32 	%r11, 0;
	st.global.u32 	[%rd20+-6568], %r11;
	mov.b32 	%r12, 1065353216;
	st.global.u32 	[%rd20+-8], %r12;
	st.global.u32 	[%rd19+-6568], %r11;
	st.global.u32 	[%rd19+-8], %r11;
	st.global.u32 	[%rd20+-6564], %r11;
	st.global.u32 	[%rd20+-4], %r12;
	st.global.u32 	[%rd19+-6564], %r11;
	st.global.u32 	[%rd19+-4], %r11;
	st.global.u32 	[%rd20+-6560], %r11;
	st.global.u32 	[%rd20], %r12;
	st.global.u32 	[%rd19+-6560], %r11;
	st.global.u32 	[%rd19], %r11;
	add.s32 	%r14, %r14, 4;
	add.s64 	%rd20, %rd20, 16;
	add.s64 	%rd19, %rd19, 16;
	bra.uni 	$L__BB7_3;
$L__BB7_5:
	ret;
$L__BB7_6:
	mov.b32 	%r7, 0;
	st.global.u32 	[%rd18+-164], %r7;
	st.global.u32 	[%rd18+-4], %r7;
	st.global.u32 	[%rd17+-164], %r7;
	st.global.u32 	[%rd17+-4], %r7;
	st.global.u32 	[%rd18], %r7;
	st.global.u32 	[%rd18+160], %r7;
	st.global.u32 	[%rd17], %r7;
	st.global.u32 	[%rd17+160], %r7;
	st.global.u32 	[%rd18+164], %r7;
	st.global.u32 	[%rd18+324], %r7;
	st.global.u32 	[%rd17+164], %r7;
	st.global.u32 	[%rd17+324], %r7;
	add.s32 	%r13, %r13, 4;
	add.s64 	%rd18, %rd18, 656;
	add.s64 	%rd17, %rd17, 656;
	bra.uni 	$L__BB7_1;

}


// ===== COMPILED SASS (sm_100) =====

	.target	sm_100

	.elftype	@"ET_EXEC"


//--------------------- .note.nv.tkinfo           --------------------------
	.section	.note.nv.tkinfo,"",@"SHT_NOTE"
	.sectionflags	@"SHF_NOTE_NV_TKINFO"
	.tkinfo
        /*0018*/ 	.word	0x00000002
        /*0030*/ 	.string	""
        /*0030*/ 	.string	"ptxas"
        /*0030*/ 	.string	"Cuda compilation tools, release 13.0, V13.0.88"
        /*0030*/ 	.string	"Build cuda_13.0.r13.0/compiler.36424714_0"
        /*0030*/ 	.string	"-arch sm_100 -m 64 "



//--------------------- .note.nv.cuinfo           --------------------------
	.section	.note.nv.cuinfo,"",@"SHT_NOTE"
	.sectionflags	@"SHF_NOTE_NV_CUINFO"
        /*0018*/ 	.short	0x0002
        /*001a*/ 	.short	0x0064
        /*001c*/ 	.short	0x0082
	.zero		2


//--------------------- .nv.info                  --------------------------
	.section	.nv.info,"",@"SHT_CUDA_INFO"
	.align	4


	//----- nvinfo : EIATTR_REGCOUNT
	.align		4
        /*0000*/ 	.byte	0x04, 0x2f
        /*0002*/ 	.short	(.L_13 - .L_12)
	.align		4
.L_12:
        /*0004*/ 	.word	index@(_Z4initv)
        /*0008*/ 	.word	0x00000016


	//----- nvinfo : EIATTR_FRAME_SIZE
	.align		4
.L_13:
        /*000c*/ 	.byte	0x04, 0x11
        /*000e*/ 	.short	(.L_15 - .L_14)
	.align		4
.L_14:
        /*0010*/ 	.word	index@(_Z4initv)
        /*0014*/ 	.word	0x00000000


	//----- nvinfo : EIATTR_REGCOUNT
	.align		4
.L_15:
        /*0018*/ 	.byte	0x04, 0x2f
        /*001a*/ 	.short	(.L_17 - .L_16)
	.align		4
.L_16:
        /*001c*/ 	.word	index@(_Z9compute_bv)
        /*0020*/ 	.word	0x0000002a


	//----- nvinfo : EIATTR_FRAME_SIZE
	.align		4
.L_17:
        /*0024*/ 	.byte	0x04, 0x11
        /*0026*/ 	.short	(.L_19 - .L_18)
	.align		4
.L_18:
        /*0028*/ 	.word	index@($__internal_3_$__cuda_sm20_div_rn_f64_full)
        /*002c*/ 	.word	0x00000000


	//----- nvinfo : EIATTR_FRAME_SIZE
	.align		4
.L_19:
        /*0030*/ 	.byte	0x04, 0x11
        /*0032*/ 	.short	(.L_21 - .L_20)
	.align		4
.L_20:
        /*0034*/ 	.word	index@($__internal_2_$__cuda_sm20_dblrcp_rn_slowpath_v3)
        /*0038*/ 	.word	0x00000000


	//----- nvinfo : EIATTR_FRAME_SIZE
	.align		4
.L_21:
        /*003c*/ 	.byte	0x04, 0x11
        /*003e*/ 	.short	(.L_23 - .L_22)
	.align		4
.L_22:
        /*0040*/ 	.word	index@(_Z9compute_bv)
        /*0044*/ 	.word	0x00000000


	//----- nvinfo : EIATTR_REGCOUNT
	.align		4
.L_23:
        /*0048*/ 	.byte	0x04, 0x2f
        /*004a*/ 	.short	(.L_25 - .L_24)
	.align		4
.L_24:
        /*004c*/ 	.word	index@(_Z7copy_pnv)
        /*0050*/ 	.word	0x00000014


	//----- nvinfo : EIATTR_FRAME_SIZE
	.align		4
.L_25:
        /*0054*/ 	.byte	0x04, 0x11
        /*0056*/ 	.short	(.L_27 - .L_26)
	.align		4
.L_26:
        /*0058*/ 	.word	index@(_Z7copy_pnv)
        /*005c*/ 	.word	0x00000000


	//----- nvinfo : EIATTR_REGCOUNT
	.align		4
.L_27:
        /*0060*/ 	.byte	0x04, 0x2f
        /*0062*/ 	.short	(.L_29 - .L_28)
	.align		4
.L_28:
        /*0064*/ 	.word	index@(_Z9compute_pv)
        /*0068*/ 	.word	0x00000022


	//----- nvinfo : EIATTR_FRAME_SIZE
	.align		4
.L_29:
        /*006c*/ 	.byte	0x04, 0x11
        /*006e*/ 	.short	(.L_31 - .L_30)
	.align		4
.L_30:
        /*0070*/ 	.word	index@($__internal_1_$__cuda_sm20_div_rn_f64_full)
        /*0074*/ 	.word	0x00000000


	//----- nvinfo : EIATTR_FRAME_SIZE
	.align		4
.L_31:
        /*0078*/ 	.byte	0x04, 0x11
        /*007a*/ 	.short	(.L_33 - .L_32)
	.align		4
.L_32:
        /*007c*/ 	.word	index@(_Z9compute_pv)
        /*0080*/ 	.word	0x00000000


	//----- nvinfo : EIATTR_REGCOUNT
	.align		4
.L_33:
        /*0084*/ 	.byte	0x04, 0x2f
        /*0086*/ 	.short	(.L_35 - .L_34)
	.align		4
.L_34:
        /*0088*/ 	.word	index@(_Z14compute_p_restv)
        /*008c*/ 	.word	0x00000020


	//----- nvinfo : EIATTR_FRAME_SIZE
	.align		4
.L_35:
        /*0090*/ 	.byte	0x04, 0x11
        /*0092*/ 	.short	(.L_37 - .L_36)
	.align		4
.L_36:
        /*0094*/ 	.word	index@(_Z14compute_p_restv)
        /*0098*/ 	.word	0x00000000


	//----- nvinfo : EIATTR_REGCOUNT
	.align		4
.L_37:
        /*009c*/ 	.byte	0x04, 0x2f
        /*009e*/ 	.short	(.L_39 - .L_38)
	.align		4
.L_38:
        /*00a0*/ 	.word	index@(_Z7copy_uvv)
        /*00a4*/ 	.word	0x0000001c


	//----- nvinfo : EIATTR_FRAME_SIZE
	.align		4
.L_39:
        /*00a8*/ 	.byte	0x04, 0x11
        /*00aa*/ 	.short	(.L_41 - .L_40)
	.align		4
.L_40:
        /*00ac*/ 	.word	index@(_Z7copy_uvv)
        /*00b0*/ 	.word	0x00000000


	//----- nvinfo : EIATTR_REGCOUNT
	.align		4
.L_41:
        /*00b4*/ 	.byte	0x04, 0x2f
        /*00b6*/ 	.short	(.L_43 - .L_42)
	.align		4
.L_42:
        /*00b8*/ 	.word	index@(_Z10compute_uvv)
        /*00bc*/ 	.word	0x00000021


	//----- nvinfo : EIATTR_FRAME_SIZE
	.align		4
.L_43:
        /*00c0*/ 	.byte	0x04, 0x11
        /*00c2*/ 	.short	(.L_45 - .L_44)
	.align		4
.L_44:
        /*00c4*/ 	.word	index@($__internal_0_$__cuda_sm20_div_rn_f64_full)
        /*00c8*/ 	.word	0x00000000


	//----- nvinfo : EIATTR_FRAME_SIZE
	.align		4
.L_45:
        /*00cc*/ 	.byte	0x04, 0x11
        /*00ce*/ 	.short	(.L_47 - .L_46)
	.align		4
.L_46:
        /*00d0*/ 	.word	index@(_Z10compute_uvv)
        /*00d4*/ 	.word	0x00000000


	//----- nvinfo : EIATTR_REGCOUNT
	.align		4
.L_47:
        /*00d8*/ 	.byte	0x04, 0x2f
        /*00da*/ 	.short	(.L_49 - .L_48)
	.align		4
.L_48:
        /*00dc*/ 	.word	index@(_Z15compute_uv_restv)
        /*00e0*/ 	.word	0x0000000a


	//----- nvinfo : EIATTR_FRAME_SIZE
	.align		4
.L_49:
        /*00e4*/ 	.byte	0x04, 0x11
        /*00e6*/ 	.short	(.L_51 - .L_50)
	.align		4
.L_50:
        /*00e8*/ 	.word	index@(_Z15compute_uv_restv)
        /*00ec*/ 	.word	0x00000000


	//----- nvinfo : EIATTR_MIN_STACK_SIZE
	.align		4
.L_51:
        /*00f0*/ 	.byte	0x04, 0x12
        /*00f2*/ 	.short	(.L_53 - .L_52)
	.align		4
.L_52:
        /*00f4*/ 	.word	index@(_Z15compute_uv_restv)
        /*00f8*/ 	.word	0x00000000


	//----- nvinfo : EIATTR_MIN_STACK_SIZE
	.align		4
.L_53:
        /*00fc*/ 	.byte	0x04, 0x12
        /*00fe*/ 	.short	(.L_55 - .L_54)
	.align		4
.L_54:
        /*0100*/ 	.word	index@(_Z10compute_uvv)
        /*0104*/ 	.word	0x00000000


	//----- nvinfo : EIATTR_MIN_STACK_SIZE
	.align		4
.L_55:
        /*0108*/ 	.byte	0x04, 0x12
        /*010a*/ 	.short	(.L_57 - .L_56)
	.align		4
.L_56:
        /*010c*/ 	.word	index@(_Z7copy_uvv)
        /*0110*/ 	.word	0x00000000


	//----- nvinfo : EIATTR_MIN_STACK_SIZE
	.align		4
.L_57:
        /*0114*/ 	.byte	0x04, 0x12
        /*0116*/ 	.short	(.L_59 - .L_58)
	.align		4
.L_58:
        /*0118*/ 	.word	index@(_Z14compute_p_restv)
        /*011c*/ 	.word	0x00000000


	//----- nvinfo : EIATTR_MIN_STACK_SIZE
	.align		4
.L_59:
        /*0120*/ 	.byte	0x04, 0x12
        /*0122*/ 	.short	(.L_61 - .L_60)
	.align		4
.L_60:
        /*0124*/ 	.word	index@(_Z9compute_pv)
        /*0128*/ 	.word	0x00000000


	//----- nvinfo : EIATTR_MIN_STACK_SIZE
	.align		4
.L_61:
        /*012c*/ 	.byte	0x04, 0x12
        /*012e*/ 	.short	(.L_63 - .L_62)
	.align		4
.L_62:
        /*0130*/ 	.word	index@(_Z7copy_pnv)
        /*0134*/ 	.word	0x00000000


	//----- nvinfo : EIATTR_MIN_STACK_SIZE
	.align		4
.L_63:
        /*0138*/ 	.byte	0x04, 0x12
        /*013a*/ 	.short	(.L_65 - .L_64)
	.align		4
.L_64:
        /*013c*/ 	.word	index@(_Z9compute_bv)
        /*0140*/ 	.word	0x00000000


	//----- nvinfo : EIATTR_MIN_STACK_SIZE
	.align		4
.L_65:
        /*0144*/ 	.byte	0x04, 0x12
        /*0146*/ 	.short	(.L_67 - .L_66)
	.align		4
.L_66:
        /*0148*/ 	.word	index@(_Z4initv)
        /*014c*/ 	.word	0x00000000
.L_67:


//--------------------- .nv.compat                --------------------------
	.section	.nv.compat,"",@"SHT_CUDA_COMPAT_INFO"
	.align	4
        /*0000*/ 	.byte	0x02, 0x09, 0x00, 0x00, 0x02, 0x02, 0x01, 0x00, 0x02, 0x05, 0x05, 0x00, 0x03, 0x07, 0x01, 0x01
        /*0010*/ 	.byte	0x02, 0x03, 0x00, 0x00, 0x02, 0x06, 0x01, 0x00, 0x04, 0x0b, 0x08, 0x00, 0x01, 0x00, 0x00, 0x00
        /*0020*/ 	.byte	0x00, 0x00, 0x00, 0x00


//--------------------- .nv.info._Z15compute_uv_restv --------------------------
	.section	.nv.info._Z15compute_uv_restv,"",@"SHT_CUDA_INFO"
	.sectionflags	@""
	.align	4


	//----- nvinfo : EIATTR_CUDA_API_VERSION
	.align		4
        /*0000*/ 	.byte	0x04, 0x37
        /*0002*/ 	.short	(.L_69 - .L_68)
.L_68:
        /*0004*/ 	.word	0x00000082


	//----- nvinfo : EIATTR_SPARSE_MMA_MASK
	.align		4
.L_69:
        /*0008*/ 	.byte	0x03, 0x50
        /*000a*/ 	.short	0x0000


	//----- nvinfo : EIATTR_MAXREG_COUNT
	.align		4
        /*000c*/ 	.byte	0x03, 0x1b
        /*000e*/ 	.short	0x00ff


	//----- nvinfo : EIATTR_MERCURY_ISA_VERSION
	.align		4
        /*0010*/ 	.byte	0x03, 0x5f
        /*0012*/ 	.short	0x0101


	//----- nvinfo : EIATTR_VRC_CTA_INIT_COUNT
	.align		4
        /*0014*/ 	.byte	0x02, 0x4a
	.zero		1
	.zero		1


	//----- nvinfo : EIATTR_EXIT_INSTR_OFFSETS
	.align		4
        /*0018*/ 	.byte	0x04, 0x1c
        /*001a*/ 	.short	(.L_71 - .L_70)


	//   ....[0]....
.L_70:
        /*001c*/ 	.word	0x00001990


	//----- nvinfo : EIATTR_SW_WAR
	.align		4
.L_71:
        /*0020*/ 	.byte	0x04, 0x36
        /*0022*/ 	.short	(.L_73 - .L_72)
.L_72:
        /*0024*/ 	.word	0x00000008
.L_73:


//--------------------- .nv.info._Z10compute_uvv  --------------------------
	.section	.nv.info._Z10compute_uvv,"",@"SHT_CUDA_INFO"
	.sectionflags	@""
	.align	4


	//----- nvinfo : EIATTR_CUDA_API_VERSION
	.align		4
        /*0000*/ 	.byte	0x04, 0x37
        /*0002*/ 	.short	(.L_75 - .L_74)
.L_74:
        /*0004*/ 	.word	0x00000082


	//----- nvinfo : EIATTR_SPARSE_MMA_MASK
	.align		4
.L_75:
        /*0008*/ 	.byte	0x03, 0x50
        /*000a*/ 	.short	0x0000


	//----- nvinfo : EIATTR_MAXREG_COUNT
	.align		4
        /*000c*/ 	.byte	0x03, 0x1b
        /*000e*/ 	.short	0x00ff


	//----- nvinfo : EIATTR_MERCURY_ISA_VERSION
	.align		4
        /*0010*/ 	.byte	0x03, 0x5f
        /*0012*/ 	.short	0x0101


	//----- nvinfo : EIATTR_VRC_CTA_INIT_COUNT
	.align		4
        /*0014*/ 	.byte	0x02, 0x4a
	.zero		1
	.zero		1


	//----- nvinfo : EIATTR_EXIT_INSTR_OFFSETS
	.align		4
        /*0018*/ 	.byte	0x04, 0x1c
        /*001a*/ 	.short	(.L_77 - .L_76)


	//   ....[0]....
.L_76:
        /*001c*/ 	.word	0x00001120


	//----- nvinfo : EIATTR_CRS_STACK_SIZE
	.align		4
.L_77:
        /*0020*/ 	.byte	0x04, 0x1e
        /*0022*/ 	.short	(.L_79 - .L_78)
.L_78:
        /*0024*/ 	.word	0x00000000


	//----- nvinfo : EIATTR_SW_WAR
	.align		4
.L_79:
        /*0028*/ 	.byte	0x04, 0x36
        /*002a*/ 	.short	(.L_81 - .L_80)
.L_80:
        /*002c*/ 	.word	0x00000008
.L_81:


//--------------------- .nv.info._Z7copy_uvv      --------------------------
	.section	.nv.info._Z7copy_uvv,"",@"SHT_CUDA_INFO"
	.sectionflags	@""
	.align	4


	//----- nvinfo : EIATTR_CUDA_API_VERSION
	.align		4
        /*0000*/ 	.byte	0x04, 0x37
        /*0002*/ 	.short	(.L_83 - .L_82)
.L_82:
        /*0004*/ 	.word	0x00000082


	//----- nvinfo : EIATTR_SPARSE_MMA_MASK
	.align		4
.L_83:
        /*0008*/ 	.byte	0x03, 0x50
        /*000a*/ 	.short	0x0000


	//----- nvinfo : EIATTR_MAXREG_COUNT
	.align		4
        /*000c*/ 	.byte	0x03, 0x1b
        /*000e*/ 	.short	0x00ff


	//----- nvinfo : EIATTR_MERCURY_ISA_VERSION
	.align		4
        /*0010*/ 	.byte	0x03, 0x5f
        /*0012*/ 	.short	0x0101


	//----- nvinfo : EIATTR_VRC_CTA_INIT_COUNT
	.align		4
        /*0014*/ 	.byte	0x02, 0x4a
	.zero		1
	.zero		1


	//----- nvinfo : EIATTR_EXIT_INSTR_OFFSETS
	.align		4
        /*0018*/ 	.byte	0x04, 0x1c
        /*001a*/ 	.short	(.L_85 - .L_84)


	//   ....[0]....
.L_84:
        /*001c*/ 	.word	0x00000b30


	//----- nvinfo : EIATTR_SW_WAR
	.align		4
.L_85:
        /*0020*/ 	.byte	0x04, 0x36
        /*0022*/ 	.short	(.L_87 - .L_86)
.L_86:
        /*0024*/ 	.word	0x00000008
.L_87:


//--------------------- .nv.info._Z14compute_p_restv --------------------------
	.section	.nv.info._Z14compute_p_restv,"",@"SHT_CUDA_INFO"
	.sectionflags	@""
	.align	4


	//----- nvinfo : EIATTR_CUDA_API_VERSION
	.align		4
        /*0000*/ 	.byte	0x04, 0x37
        /*0002*/ 	.short	(.L_89 - .L_88)
.L_88:
        /*0004*/ 	.word	0x00000082


	//----- nvinfo : EIATTR_SPARSE_MMA_MASK
	.align		4
.L_89:
        /*0008*/ 	.byte	0x03, 0x50
        /*000a*/ 	.short	0x0000


	//----- nvinfo : EIATTR_MAXREG_COUNT
	.align		4
        /*000c*/ 	.byte	0x03, 0x1b
        /*000e*/ 	.short	0x00ff


	//----- nvinfo : EIATTR_MERCURY_ISA_VERSION
	.align		4
        /*0010*/ 	.byte	0x03, 0x5f
        /*0012*/ 	.short	0x0101


	//----- nvinfo : EIATTR_VRC_CTA_INIT_COUNT
	.align		4
        /*0014*/ 	.byte	0x02, 0x4a
	.zero		1
	.zero		1


	//----- nvinfo : EIATTR_EXIT_INSTR_OFFSETS
	.align		4
        /*0018*/ 	.byte	0x04, 0x1c
        /*001a*/ 	.short	(.L_91 - .L_90)


	//   ....[0]....
.L_90:
        /*001c*/ 	.word	0x00001450


	//----- nvinfo : EIATTR_SW_WAR
	.align		4
.L_91:
        /*0020*/ 	.byte	0x04, 0x36
        /*0022*/ 	.short	(.L_93 - .L_92)
.L_92:
        /*0024*/ 	.word	0x00000008
.L_93:


//--------------------- .nv.info._Z9compute_pv    --------------------------
	.section	.nv.info._Z9compute_pv,"",@"SHT_CUDA_INFO"
	.sectionflags	@""
	.align	4


	//----- nvinfo : EIATTR_CUDA_API_VERSION
	.align		4
        /*0000*/ 	.byte	0x04, 0x37
        /*0002*/ 	.short	(.L_95 - .L_94)
.L_94:
        /*0004*/ 	.word	0x00000082


	//----- nvinfo : EIATTR_SPARSE_MMA_MASK
	.align		4
.L_95:
        /*0008*/ 	.byte	0x03, 0x50
        /*000a*/ 	.short	0x0000


	//----- nvinfo : EIATTR_MAXREG_COUNT
	.align		4
        /*000c*/ 	.byte	0x03, 0x1b
        /*000e*/ 	.short	0x00ff


	//----- nvinfo : EIATTR_MERCURY_ISA_VERSION
	.align		4
        /*0010*/ 	.byte	0x03, 0x5f
        /*0012*/ 	.short	0x0101


	//----- nvinfo : EIATTR_VRC_CTA_INIT_COUNT
	.align		4
        /*0014*/ 	.byte	0x02, 0x4a
	.zero		1
	.zero		1


	//----- nvinfo : EIATTR_EXIT_INSTR_OFFSETS
	.align		4
        /*0018*/ 	.byte	0x04, 0x1c
        /*001a*/ 	.short	(.L_97 - .L_96)


	//   ....[0]....
.L_96:
        /*001c*/ 	.word	0x00000f50


	//----- nvinfo : EIATTR_CRS_STACK_SIZE
	.align		4
.L_97:
        /*0020*/ 	.byte	0x04, 0x1e
        /*0022*/ 	.short	(.L_99 - .L_98)
.L_98:
        /*0024*/ 	.word	0x00000000


	//----- nvinfo : EIATTR_SW_WAR
	.align		4
.L_99:
        /*0028*/ 	.byte	0x04, 0x36
        /*002a*/ 	.short	(.L_101 - .L_100)
.L_100:
        /*002c*/ 	.word	0x00000008
.L_101:


//--------------------- .nv.info._Z7copy_pnv      --------------------------
	.section	.nv.info._Z7copy_pnv,"",@"SHT_CUDA_INFO"
	.sectionflags	@""
	.align	4


	//----- nvinfo : EIATTR_CUDA_API_VERSION
	.align		4
        /*0000*/ 	.byte	0x04, 0x37
        /*0002*/ 	.short	(.L_103 - .L_102)
.L_102:
        /*0004*/ 	.word	0x00000082


	//----- nvinfo : EIATTR_SPARSE_MMA_MASK
	.align		4
.L_103:
        /*0008*/ 	.byte	0x03, 0x50
        /*000a*/ 	.short	0x0000


	//----- nvinfo : EIATTR_MAXREG_COUNT
	.align		4
        /*000c*/ 	.byte	0x03, 0x1b
        /*000e*/ 	.short	0x00ff


	//----- nvinfo : EIATTR_MERCURY_ISA_VERSION
	.align		4
        /*0010*/ 	.byte	0x03, 0x5f
        /*0012*/ 	.short	0x0101


	//----- nvinfo : EIATTR_VRC_CTA_INIT_COUNT
	.align		4
        /*0014*/ 	.byte	0x02, 0x4a
	.zero		1
	.zero		1


	//----- nvinfo : EIATTR_EXIT_INSTR_OFFSETS
	.align		4
        /*0018*/ 	.byte	0x04, 0x1c
        /*001a*/ 	.short	(.L_105 - .L_104)


	//   ....[0]....
.L_104:
        /*001c*/ 	.word	0x00001100


	//----- nvinfo : EIATTR_SW_WAR
	.align		4
.L_105:
        /*0020*/ 	.byte	0x04, 0x36
        /*0022*/ 	.short	(.L_107 - .L_106)
.L_106:
        /*0024*/ 	.word	0x00000008
.L_107:


//--------------------- .nv.info._Z9compute_bv    --------------------------
	.section	.nv.info._Z9compute_bv,"",@"SHT_CUDA_INFO"
	.sectionflags	@""
	.align	4


	//----- nvinfo : EIATTR_CUDA_API_VERSION
	.align		4
        /*0000*/ 	.byte	0x04, 0x37
        /*0002*/ 	.short	(.L_109 - .L_108)
.L_108:
        /*0004*/ 	.word	0x00000082


	//----- nvinfo : EIATTR_SPARSE_MMA_MASK
	.align		4
.L_109:
        /*0008*/ 	.byte	0x03, 0x50
        /*000a*/ 	.short	0x0000


	//----- nvinfo : EIATTR_MAXREG_COUNT
	.align		4
        /*000c*/ 	.byte	0x03, 0x1b
        /*000e*/ 	.short	0x00ff


	//----- nvinfo : EIATTR_MERCURY_ISA_VERSION
	.align		4
        /*0010*/ 	.byte	0x03, 0x5f
        /*0012*/ 	.short	0x0101


	//----- nvinfo : EIATTR_VRC_CTA_INIT_COUNT
	.align		4
        /*0014*/ 	.byte	0x02, 0x4a
	.zero		1
	.zero		1


	//----- nvinfo : EIATTR_EXIT_INSTR_OFFSETS
	.align		4
        /*0018*/ 	.byte	0x04, 0x1c
        /*001a*/ 	.short	(.L_111 - .L_110)


	//   ....[0]....
.L_110:
        /*001c*/ 	.word	0x000011f0


	//----- nvinfo : EIATTR_CRS_STACK_SIZE
	.align		4
.L_111:
        /*0020*/ 	.byte	0x04, 0x1e
        /*0022*/ 	.short	(.L_113 - .L_112)
.L_112:
        /*0024*/ 	.word	0x00000000


	//----- nvinfo : EIATTR_SW_WAR
	.align		4
.L_113:
        /*0028*/ 	.byte	0x04, 0x36
        /*002a*/ 	.short	(.L_115 - .L_114)
.L_114:
        /*002c*/ 	.word	0x00000008
.L_115:


//--------------------- .nv.info._Z4initv         --------------------------
	.section	.nv.info._Z4initv,"",@"SHT_CUDA_INFO"
	.sectionflags	@""
	.align	4


	//----- nvinfo : EIATTR_CUDA_API_VERSION
	.align		4
        /*0000*/ 	.byte	0x04, 0x37
        /*0002*/ 	.short	(.L_117 - .L_116)
.L_116:
        /*0004*/ 	.word	0x00000082


	//----- nvinfo : EIATTR_SPARSE_MMA_MASK
	.align		4
.L_117:
        /*0008*/ 	.byte	0x03, 0x50
        /*000a*/ 	.short	0x0000


	//----- nvinfo : EIATTR_MAXREG_COUNT
	.align		4
        /*000c*/ 	.byte	0x03, 0x1b
        /*000e*/ 	.short	0x00ff


	//----- nvinfo : EIATTR_MERCURY_ISA_VERSION
	.align		4
        /*0010*/ 	.byte	0x03, 0x5f
        /*0012*/ 	.short	0x0101


	//----- nvinfo : EIATTR_VRC_CTA_INIT_COUNT
	.align		4
        /*0014*/ 	.byte	0x02, 0x4a
	.zero		1
	.zero		1


	//----- nvinfo : EIATTR_EXIT_INSTR_OFFSETS
	.align		4
        /*0018*/ 	.byte	0x04, 0x1c
        /*001a*/ 	.short	(.L_119 - .L_118)


	//   ....[0]....
.L_118:
        /*001c*/ 	.word	0x00000b20


	//----- nvinfo : EIATTR_SW_WAR
	.align		4
.L_119:
        /*0020*/ 	.byte	0x04, 0x36
        /*0022*/ 	.short	(.L_121 - .L_120)
.L_120:
        /*0024*/ 	.word	0x00000008
.L_121:


//--------------------- .nv.callgraph             --------------------------
	.section	.nv.callgraph,"",@"SHT_CUDA_CALLGRAPH"
	.align	4
	.sectionentsize	8
	.align		4
        /*0000*/ 	.word	0x00000000
	.align		4
        /*0004*/ 	.word	0xffffffff
	.align		4
        /*0008*/ 	.word	0x00000000
	.align		4
        /*000c*/ 	.word	0xfffffffe
	.align		4
        /*0010*/ 	.word	0x00000000
	.align		4
        /*0014*/ 	.word	0xfffffffd
	.align		4
        /*0018*/ 	.word	0x00000000
	.align		4
        /*001c*/ 	.word	0xfffffffc


//--------------------- .nv.constant4             --------------------------
	.section	.nv.constant4,"a",@progbits
	.align	8
	.align		8
.nv.constant4:
        /*0000*/ 	.dword	u
	.align		8
        /*0008*/ 	.dword	v
	.align		8
        /*0010*/ 	.dword	p
	.align		8
        /*0018*/ 	.dword	b
	.align		8
        /*0020*/ 	.dword	un
	.align		8
        /*0028*/ 	.dword	vn
	.align		8
        /*0030*/ 	.dword	pn
	.align		8
        /*0038*/ 	.dword	dx
	.align		8
        /*0040*/ 	.dword	dy
	.align		8
        /*0048*/ 	.dword	dt
	.align		8
        /*0050*/ 	.dword	rho
	.align		8
        /*0058*/ 	.dword	nu


//--------------------- .text._Z15compute_uv_restv --------------------------
	.section	.text._Z15compute_uv_restv,"ax",@progbits
	.align	128
        .global         _Z15compute_uv_restv
        .type           _Z15compute_uv_restv,@function
        .size           _Z15compute_uv_restv,(.L_x_59 - _Z15compute_uv_restv)
        .other          _Z15compute_uv_restv,@"STO_CUDA_ENTRY STV_DEFAULT"
_Z15compute_uv_restv:
.text._Z15compute_uv_restv:
[----:B------:R-:W-:Y:S08]  /*0000*/  LDC R1, c[0x0][0x37c] ;  /* 0x0000df00ff017b82 */ /* 0x000ff00000000800 */
[----:B------:R-:W0:Y:S01]  /*0010*/  LDC.64 R2, c[0x4][RZ] ;  /* 0x01000000ff027b82 */ /* 0x000e220000000a00 */
[----:B------:R-:W0:Y:S01]  /*0020*/  LDCU.64 UR4, c[0x0][0x358] ;  /* 0x00006b00ff0477ac */ /* 0x000e220008000a00 */
[----:B------:R-:W-:-:S06]  /*0030*/  HFMA2 R7, -RZ, RZ, 1.875, 0 ;  /* 0x3f800000ff077431 */ /* 0x000fcc00000001ff */
[----:B------:R-:W1:Y:S01]  /*0040*/  LDC.64 R4, c[0x4][0x8] ;  /* 0x01000200ff047b82 */ /* 0x000e620000000a00 */
[----:B0-----:R-:W-:Y:S04]  /*0050*/  STG.E desc[UR4][R2.64], RZ ;  /* 0x000000ff02007986 */ /* 0x001fe8000c101904 */
[----:B------:R-:W-:Y:S04]  /*0060*/  STG.E desc[UR4][R2.64+0xa0], RZ ;  /* 0x0000a0ff02007986 */ /* 0x000fe8000c101904 */
[----:B-1----:R-:W-:Y:S04]  /*0070*/  STG.E desc[UR4][R4.64], RZ ;  /* 0x000000ff04007986 */ /* 0x002fe8000c101904 */
[----:B------:R-:W-:Y:S04]  /*0080*/  STG.E desc[UR4][R4.64+0xa0], RZ ;  /* 0x0000a0ff04007986 */ /* 0x000fe8000c101904 */
        /* <DEDUP_REMOVED lines=161> */
[----:B------:R-:W-:Y:S04]  /*0aa0*/  STG.E desc[UR4][R2.64+0x19a0], R7 ;  /* 0x0019a00702007986 */ /* 0x000fe8000c101904 */
        /* <DEDUP_REMOVED lines=82> */
[----:B------:R-:W-:Y:S04]  /*0fd0*/  STG.E desc[UR4][R2.64+0x19f4], R7 ;  /* 0x0019f40702007986 */ /* 0x000fe8000c101904 */
[----:B------:R0:W-:Y:S04]  /*0fe0*/  STG.E desc[UR4][R2.64+0x54], RZ ;  /* 0x000054ff02007986 */ /* 0x0001e8000c101904 */
[----:B------:R-:W-:Y:S04]  /*0ff0*/  STG.E desc[UR4][R4.64+0x54], RZ ;  /* 0x000054ff04007986 */ /* 0x000fe8000c101904 */
[----:B------:R1:W-:Y:S01]  /*1000*/  STG.E desc[UR4][R4.64+0x19f4], RZ ;  /* 0x0019f4ff04007986 */ /* 0x0003e2000c101904 */
[----:B0-----:R-:W0:Y:S08]  /*1010*/  LDC.64 R2, c[0x4][RZ] ;  /* 0x01000000ff027b82 */ /* 0x001e300000000a00 */
[----:B-1----:R-:W1:Y:S01]  /*1020*/  LDC.64 R4, c[0x4][0x8] ;  /* 0x01000200ff047b82 */ /* 0x002e620000000a00 */
[----:B0-----:R0:W-:Y:S07]  /*1030*/  STG.E desc[UR4][R2.64+0x58], RZ ;  /* 0x000058ff02007986 */ /* 0x0011ee000c101904 */
[----:B0-----:R-:W0:Y:S02]  /*1040*/  LDC.64 R2, c[0x4][RZ] ;  /* 0x01000000ff027b82 */ /* 0x001e240000000a00 */
[----:B0-----:R0:W-:Y:S04]  /*1050*/  STG.E desc[UR4][R2.64+0x19f8], R7 ;  /* 0x0019f80702007986 */ /* 0x0011e8000c101904 */
[----:B-1----:R1:W-:Y:S02]  /*1060*/  STG.E desc[UR4][R4.64+0x58], RZ ;  /* 0x000058ff04007986 */ /* 0x0023e4000c101904 */
[----:B0-----:R-:W0:Y:S08]  /*1070*/  LDC.64 R2, c[0x4][RZ] ;  /* 0x01000000ff027b82 */ /* 0x001e300000000a00 */
[----:B-1----:R-:W1:Y:S02]  /*1080*/  LDC.64 R4, c[0x4][0x8] ;  /* 0x01000200ff047b82 */ /* 0x002e640000000a00 */
[----:B-1----:R1:W-:Y:S04]  /*1090*/  STG.E desc[UR4][R4.64+0x19f8], RZ ;  /* 0x0019f8ff04007986 */ /* 0x0023e8000c101904 */
[----:B0-----:R0:W-:Y:S02]  /*10a0*/  STG.E desc[UR4][R2.64+0x5c], RZ ;  /* 0x00005cff02007986 */ /* 0x0011e4000c101904 */
[----:B-1----:R-:W1:Y:S08]  /*10b0*/  LDC.64 R4, c[0x4][0x8] ;  /* 0x01000200ff047b82 */ /* 0x002e700000000a00 */
        /* <DEDUP_REMOVED lines=137> */
[----:B0-----:R-:W-:Y:S04]  /*1950*/  STG.E desc[UR4][R2.64+0x1a40], R7 ;  /* 0x001a400702007986 */ /* 0x001fe8000c101904 */
[----:B-1----:R0:W-:Y:S02]  /*1960*/  STG.E desc[UR4][R4.64+0xa0], RZ ;  /* 0x0000a0ff04007986 */ /* 0x0021e4000c101904 */
[----:B0-----:R-:W0:Y:S02]  /*1970*/  LDC.64 R4, c[0x4][0x8] ;  /* 0x01000200ff047b82 */ /* 0x001e240000000a00 */
[----:B0-----:R-:W-:Y:S01]  /*1980*/  STG.E desc[UR4][R4.64+0x1a40], RZ ;  /* 0x001a40ff04007986 */ /* 0x001fe2000c101904 */
[----:B------:R-:W-:Y:S05]  /*1990*/  EXIT ;  /* 0x000000000000794d */ /* 0x000fea0003800000 */
.L_x_0:
[----:B------:R-:W-:-:S00]  /*19a0*/  BRA `(.L_x_0) ;  /* 0xfffffffc00fc7947 */ /* 0x000fc0000383ffff */
[----:B------:R-:W-:-:S00]  /*19b0*/  NOP ;  /* 0x0000000000007918 */ /* 0x000fc00000000000 */
        /* <DEDUP_REMOVED lines=12> */
.L_x_59:


//--------------------- .text._Z10compute_uvv     --------------------------
	.section	.text._Z10compute_uvv,"ax",@progbits
	.align	128
        .global         _Z10compute_uvv
        .type           _Z10compute_uvv,@function
        .size           _Z10compute_uvv,(.L_x_55 - _Z10compute_uvv)
        .other          _Z10compute_uvv,@"STO_CUDA_ENTRY STV_DEFAULT"
_Z10compute_uvv:
.text._Z10compute_uvv:
[----:B------:R-:W-:Y:S08]  /*0000*/  LDC R1, c[0x0][0x37c] ;  /* 0x0000df00ff017b82 */ /* 0x000ff00000000800 */
[----:B------:R-:W0:Y:S01]  /*0010*/  LDC.64 R6, c[0x4][0x50] ;  /* 0x01001400ff067b82 */ /* 0x000e220000000a00 */
[----:B------:R-:W0:Y:S07]  /*0020*/  LDCU.64 UR28, c[0x0][0x358] ;  /* 0x00006b00ff1c77ac */ /* 0x000e2e0008000a00 */
[----:B------:R-:W1:Y:S01]  /*0030*/  LDC.64 R8, c[0x4][0x38] ;  /* 0x01000e00ff087b82 */ /* 0x000e620000000a00 */
[----:B0-----:R-:W2:Y:S04]  /*0040*/  LDG.E.64 R6, desc[UR28][R6.64] ;  /* 0x0000001c06067981 */ /* 0x001ea8000c1e1b00 */
[----:B-1----:R-:W3:Y:S03]  /*0050*/  LDG.E.64 R8, desc[UR28][R8.64] ;  /* 0x0000001c08087981 */ /* 0x002ee6000c1e1b00 */
[----:B------:R-:W0:Y:S02]  /*0060*/  LDC.64 R2, c[0x4][0x48] ;  /* 0x01001200ff027b82 */ /* 0x000e240000000a00 */
[----:B0-----:R-:W4:Y:S06]  /*0070*/  LDG.E.64 R2, desc[UR28][R2.64] ;  /* 0x0000001c02027981 */ /* 0x001f2c000c1e1b00 */
[----:B------:R-:W0:Y:S02]  /*0080*/  LDC.64 R4, c[0x4][0x40] ;  /* 0x01001000ff047b82 */ /* 0x000e240000000a00 */
[----:B0-----:R-:W5:Y:S01]  /*0090*/  LDG.E.64 R16, desc[UR28][R4.64] ;  /* 0x0000001c04107981 */ /* 0x001f62000c1e1b00 */
[----:B------:R-:W-:Y:S01]  /*00a0*/  IMAD.MOV.U32 R12, RZ, RZ, 0x1 ;  /* 0x00000001ff0c7424 */ /* 0x000fe200078e00ff */
[----:B--2---:R-:W-:-:S08]  /*00b0*/  DADD R10, R6, R6 ;  /* 0x00000000060a7229 */ /* 0x004fd00000000006 */
[----:B---3--:R-:W-:-:S06]  /*00c0*/  DMUL R10, R8, R10 ;  /* 0x0000000a080a7228 */ /* 0x008fcc0000000000 */
[----:B------:R-:W0:Y:S02]  /*00d0*/  MUFU.RCP64H R13, R11 ;  /* 0x0000000b000d7308 */ /* 0x000e240000001800 */
[----:B0-----:R-:W-:Y:S01]  /*00e0*/  DFMA R14, -R10, R12, 1 ;  /* 0x3ff000000a0e742b */ /* 0x001fe2000000010c */
[----:B----4-:R-:W-:Y:S02]  /*00f0*/  R2UR UR24, R2 ;  /* 0x00000000021872ca */ /* 0x010fe400000e0000 */
[----:B------:R-:W-:-:S05]  /*0100*/  R2UR UR25, R3 ;  /* 0x00000000031972ca */ /* 0x000fca00000e0000 */
[----:B------:R-:W-:-:S08]  /*0110*/  DFMA R14, R14, R14, R14 ;  /* 0x0000000e0e0e722b */ /* 0x000fd0000000000e */
[----:B------:R-:W-:-:S08]  /*0120*/  DFMA R14, R12, R14, R12 ;  /* 0x0000000e0c0e722b */ /* 0x000fd0000000000c */
[----:B------:R-:W-:Y:S01]  /*0130*/  DFMA R6, -R10, R14, 1 ;  /* 0x3ff000000a06742b */ /* 0x000fe2000000010e */
[----:B-----5:R-:W-:Y:S02]  /*0140*/  R2UR UR26, R16 ;  /* 0x00000000101a72ca */ /* 0x020fe400000e0000 */
[----:B------:R-:W-:-:S05]  /*0150*/  R2UR UR27, R17 ;  /* 0x00000000111b72ca */ /* 0x000fca00000e0000 */
[----:B------:R-:W-:-:S08]  /*0160*/  DFMA R6, R14, R6, R14 ;  /* 0x000000060e06722b */ /* 0x000fd0000000000e */
[----:B------:R-:W-:-:S08]  /*0170*/  DMUL R2, R6, UR24 ;  /* 0x0000001806027c28 */ /* 0x000fd00008000000 */
[----:B------:R-:W-:-:S08]  /*0180*/  DFMA R4, -R10, R2, UR24 ;  /* 0x000000180a047e2b */ /* 0x000fd00008000102 */
[----:B------:R-:W-:Y:S01]  /*0190*/  DFMA R4, R6, R4, R2 ;  /* 0x000000040604722b */ /* 0x000fe20000000002 */
[----:B------:R-:W-:-:S05]  /*01a0*/  IMAD.U32 R2, RZ, RZ, UR25 ;  /* 0x00000019ff027e24 */ /* 0x000fca000f8e00ff */
[----:B------:R-:W-:-:S04]  /*01b0*/  FSETP.GEU.AND P1, PT, |R2|, 6.5827683646048100446e-37, PT ;  /* 0x036000000200780b */ /* 0x000fc80003f2e200 */
[----:B------:R-:W-:Y:S02]  /*01c0*/  R2UR UR7, R5 ;  /* 0x00000000050772ca */ /* 0x000fe400000e0000 */
[----:B------:R-:W-:-:S11]  /*01d0*/  R2UR UR6, R4 ;  /* 0x00000000040672ca */ /* 0x000fd600000e0000 */
[----:B------:R-:W-:-:S05]  /*01e0*/  FFMA R0, RZ, R11, UR7 ;  /* 0x00000007ff007e23 */ /* 0x000fca000800000b */
[----:B------:R-:W-:-:S13]  /*01f0*/  FSETP.GT.AND P0, PT, |R0|, 1.469367938527859385e-39, PT ;  /* 0x001000000000780b */ /* 0x000fda0003f04200 */
[----:B------:R-:W-:Y:S05]  /*0200*/  @P0 BRA P1, `(.L_x_1) ;  /* 0x0000000000240947 */ /* 0x000fea0000800000 */
[----:B------:R-:W-:Y:S01]  /*0210*/  IMAD.U32 R3, RZ, RZ, UR25 ;  /* 0x00000019ff037e24 */ /* 0x000fe2000f8e00ff */
[----:B------:R-:W-:Y:S01]  /*0220*/  MOV R5, UR25 ;  /* 0x0000001900057c02 */ /* 0x000fe20008000f00 */
[----:B------:R-:W-:Y:S01]  /*0230*/  IMAD.U32 R4, RZ, RZ, UR24 ;  /* 0x00000018ff047e24 */ /* 0x000fe2000f8e00ff */
[----:B------:R-:W-:Y:S01]  /*0240*/  MOV R26, 0x280 ;  /* 0x00000280001a7802 */ /* 0x000fe20000000f00 */
[----:B------:R-:W-:Y:S02]  /*0250*/  IMAD.U32 R2, RZ, RZ, UR24 ;  /* 0x00000018ff027e24 */ /* 0x000fe4000f8e00ff */
[----:B------:R-:W-:-:S07]  /*0260*/  IMAD.MOV.U32 R5, RZ, RZ, R3 ;  /* 0x000000ffff057224 */ /* 0x000fce00078e0003 */
[----:B------:R-:W-:Y:S05]  /*0270*/  CALL.REL.NOINC `($__internal_0_$__cuda_sm20_div_rn_f64_full) ;  /* 0x0000000c00ac7944 */ /* 0x000fea0003c00000 */
[----:B------:R-:W-:Y:S01]  /*0280*/  UMOV UR6, UR18 ;  /* 0x0000001200067c82 */ /* 0x000fe20008000000 */
[----:B------:R-:W-:-:S05]  /*0290*/  UMOV UR7, UR19 ;  /* 0x0000001300077c82 */ /* 0x000fca0008000000 */
.L_x_1:
[----:B------:R-:W0:Y:S02]  /*02a0*/  LDC.64 R4, c[0x4][0x58] ;  /* 0x01001600ff047b82 */ /* 0x000e240000000a00 */
[----:B0-----:R-:W2:Y:S01]  /*02b0*/  LDG.E.64 R2, desc[UR28][R4.64] ;  /* 0x0000001c04027981 */ /* 0x001ea2000c1e1b00 */
[----:B------:R-:W-:Y:S01]  /*02c0*/  DMUL R10, R8, R8 ;  /* 0x00000008080a7228 */ /* 0x000fe20000000000 */
[----:B------:R-:W-:-:S05]  /*02d0*/  MOV R6, 0x1 ;  /* 0x0000000100067802 */ /* 0x000fca0000000f00 */
[----:B------:R-:W0:Y:S02]  /*02e0*/  MUFU.RCP64H R7, R11 ;  /* 0x0000000b00077308 */ /* 0x000e240000001800 */
[----:B0-----:R-:W-:-:S08]  /*02f0*/  DFMA R12, -R10, R6, 1 ;  /* 0x3ff000000a0c742b */ /* 0x001fd00000000106 */
[----:B------:R-:W-:-:S08]  /*0300*/  DFMA R12, R12, R12, R12 ;  /* 0x0000000c0c0c722b */ /* 0x000fd0000000000c */
[----:B------:R-:W-:-:S08]  /*0310*/  DFMA R12, R6, R12, R6 ;  /* 0x0000000c060c722b */ /* 0x000fd00000000006 */
[----:B------:R-:W-:-:S08]  /*0320*/  DFMA R6, -R10, R12, 1 ;  /* 0x3ff000000a06742b */ /* 0x000fd0000000010c */
[----:B------:R-:W-:Y:S02]  /*0330*/  DFMA R6, R12, R6, R12 ;  /* 0x000000060c06722b */ /* 0x000fe4000000000c */
[----:B--2---:R-:W-:-:S08]  /*0340*/  DMUL R2, R2, UR24 ;  /* 0x0000001802027c28 */ /* 0x004fd00008000000 */
[----:B------:R-:W-:Y:S02]  /*0350*/  DMUL R12, R2, R6 ;  /* 0x00000006020c7228 */ /* 0x000fe40000000000 */
[----:B------:R-:W-:-:S06]  /*0360*/  FSETP.GEU.AND P1, PT, |R3|, 6.5827683646048100446e-37, PT ;  /* 0x036000000300780b */ /* 0x000fcc0003f2e200 */
[----:B------:R-:W-:-:S08]  /*0370*/  DFMA R4, -R10, R12, R2 ;  /* 0x0000000c0a04722b */ /* 0x000fd00000000102 */
[----:B------:R-:W-:-:S10]  /*0380*/  DFMA R4, R6, R4, R12 ;  /* 0x000000040604722b */ /* 0x000fd4000000000c */
[----:B------:R-:W-:Y:S02]  /*0390*/  R2UR UR9, R5 ;  /* 0x00000000050972ca */ /* 0x000fe400000e0000 */
[----:B------:R-:W-:-:S11]  /*03a0*/  R2UR UR8, R4 ;  /* 0x00000000040872ca */ /* 0x000fd600000e0000 */
[----:B------:R-:W-:-:S05]  /*03b0*/  FFMA R0, RZ, R11, UR9 ;  /* 0x00000009ff007e23 */ /* 0x000fca000800000b */
[----:B------:R-:W-:-:S13]  /*03c0*/  FSETP.GT.AND P0, PT, |R0|, 1.469367938527859385e-39, PT ;  /* 0x001000000000780b */ /* 0x000fda0003f04200 */
[----:B------:R-:W-:Y:S05]  /*03d0*/  @P0 BRA P1, `(.L_x_2) ;  /* 0x0000000000180947 */ /* 0x000fea0000800000 */
[----:B------:R-:W-:Y:S01]  /*03e0*/  IMAD.MOV.U32 R4, RZ, RZ, R2 ;  /* 0x000000ffff047224 */ /* 0x000fe200078e0002 */
[----:B------:R-:W-:Y:S01]  /*03f0*/  MOV R26, 0x420 ;  /* 0x00000420001a7802 */ /* 0x000fe20000000f00 */
[----:B------:R-:W-:-:S07]  /*0400*/  IMAD.MOV.U32 R5, RZ, RZ, R3 ;  /* 0x000000ffff057224 */ /* 0x000fce00078e0003 */
[----:B------:R-:W-:Y:S05]  /*0410*/  CALL.REL.NOINC `($__internal_0_$__cuda_sm20_div_rn_f64_full) ;  /* 0x0000000c00447944 */ /* 0x000fea0003c00000 */
[----:B------:R-:W-:Y:S01]  /*0420*/  UMOV UR8, UR18 ;  /* 0x0000001200087c82 */ /* 0x000fe20008000000 */
[----:B------:R-:W-:-:S05]  /*0430*/  UMOV UR9, UR19 ;  /* 0x0000001300097c82 */ /* 0x000fca0008000000 */
.L_x_2:
[----:B------:R-:W-:Y:S01]  /*0440*/  IMAD.U32 R10, RZ, RZ, UR26 ;  /* 0x0000001aff0a7e24 */ /* 0x000fe2000f8e00ff */
[----:B------:R-:W-:Y:S01]  /*0450*/  MOV R11, UR27 ;  /* 0x0000001b000b7c02 */ /* 0x000fe20008000f00 */
[----:B------:R-:W-:Y:S01]  /*0460*/  IMAD.MOV.U32 R4, RZ, RZ, 0x1 ;  /* 0x00000001ff047424 */ /* 0x000fe200078e00ff */
[----:B------:R-:W-:-:S04]  /*0470*/  FSETP.GEU.AND P1, PT, |R3|, 6.5827683646048100446e-37, PT ;  /* 0x036000000300780b */ /* 0x000fc80003f2e200 */
[----:B------:R-:W-:-:S06]  /*0480*/  DMUL R10, R10, UR26 ;  /* 0x0000001a0a0a7c28 */ /* 0x000fcc0008000000 */
[----:B------:R-:W0:Y:S02]  /*0490*/  MUFU.RCP64H R5, R11 ;  /* 0x0000000b00057308 */ /* 0x000e240000001800 */
[----:B0-----:R-:W-:-:S08]  /*04a0*/  DFMA R6, -R10, R4, 1 ;  /* 0x3ff000000a06742b */ /* 0x001fd00000000104 */
[----:B------:R-:W-:-:S08]  /*04b0*/  DFMA R6, R6, R6, R6 ;  /* 0x000000060606722b */ /* 0x000fd00000000006 */
[----:B------:R-:W-:-:S08]  /*04c0*/  DFMA R6, R4, R6, R4 ;  /* 0x000000060406722b */ /* 0x000fd00000000004 */
[----:B------:R-:W-:-:S08]  /*04d0*/  DFMA R4, -R10, R6, 1 ;  /* 0x3ff000000a04742b */ /* 0x000fd00000000106 */
[----:B------:R-:W-:-:S08]  /*04e0*/  DFMA R4, R6, R4, R6 ;  /* 0x000000040604722b */ /* 0x000fd00000000006 */
[----:B------:R-:W-:-:S08]  /*04f0*/  DMUL R6, R2, R4 ;  /* 0x0000000402067228 */ /* 0x000fd00000000000 */
        /* <DEDUP_REMOVED lines=13> */
.L_x_3:
[----:B------:R-:W-:-:S05]  /*05d0*/  UMOV UR20, 0x1 ;  /* 0x0000000100147882 */ /* 0x000fca0000000000 */
.L_x_7:
[----:B0-----:R-:W0:Y:S01]  /*05e0*/  LDCU.64 UR4, c[0x4][0x20] ;  /* 0x01000400ff0477ac */ /* 0x001e220008000a00 */
[----:B------:R-:W1:Y:S01]  /*05f0*/  LDCU.64 UR12, c[0x4][0x28] ;  /* 0x01000500ff0c77ac */ /* 0x000e620008000a00 */
[----:B------:R-:W2:Y:S01]  /*0600*/  LDCU.64 UR14, c[0x4][URZ] ;  /* 0x01000000ff0e77ac */ /* 0x000ea20008000a00 */
[----:B------:R-:W3:Y:S01]  /*0610*/  LDCU.64 UR16, c[0x4][0x8] ;  /* 0x01000100ff1077ac */ /* 0x000ee20008000a00 */
[----:B------:R-:W4:Y:S01]  /*0620*/  LDCU.64 UR18, c[0x4][0x10] ;  /* 0x01000200ff1277ac */ /* 0x000f220008000a00 */
[----:B0-----:R-:W-:Y:S02]  /*0630*/  UIMAD.WIDE.U32 UR4, UR20, 0xa4, UR4 ;  /* 0x000000a4140478a5 */ /* 0x001fe4000f8e0004 */
[----:B-1----:R-:W-:-:S04]  /*0640*/  UIMAD.WIDE.U32 UR12, UR20, 0xa4, UR12 ;  /* 0x000000a4140c78a5 */ /* 0x002fc8000f8e000c */
[----:B------:R-:W-:Y:S01]  /*0650*/  MOV R2, UR4 ;  /* 0x0000000400027c02 */ /* 0x000fe20008000f00 */
[----:B------:R-:W-:Y:S02]  /*0660*/  IMAD.U32 R3, RZ, RZ, UR5 ;  /* 0x00000005ff037e24 */ /* 0x000fe4000f8e00ff */
[----:B------:R-:W-:Y:S02]  /*0670*/  IMAD.U32 R4, RZ, RZ, UR12 ;  /* 0x0000000cff047e24 */ /* 0x000fe4000f8e00ff */
[----:B------:R-:W-:Y:S01]  /*0680*/  IMAD.U32 R5, RZ, RZ, UR13 ;  /* 0x0000000dff057e24 */ /* 0x000fe2000f8e00ff */
[----:B------:R0:W5:Y:S04]  /*0690*/  LDG.E R25, desc[UR28][R2.64+0x4] ;  /* 0x0000041c02197981 */ /* 0x000168000c1e1900 */
[----:B------:R0:W5:Y:S01]  /*06a0*/  LDG.E R24, desc[UR28][R4.64+0x4] ;  /* 0x0000041c04187981 */ /* 0x000162000c1e1900 */
[----:B--2---:R-:W-:-:S02]  /*06b0*/  UIMAD.WIDE.U32 UR14, UR20, 0xa4, UR14 ;  /* 0x000000a4140e78a5 */ /* 0x004fc4000f8e000e */
[----:B---3--:R-:W-:Y:S02]  /*06c0*/  UIMAD.WIDE.U32 UR16, UR20, 0xa4, UR16 ;  /* 0x000000a4141078a5 */ /* 0x008fe4000f8e0010 */
[----:B----4-:R-:W-:Y:S02]  /*06d0*/  UIMAD.WIDE.U32 UR18, UR20, 0xa4, UR18 ;  /* 0x000000a4141278a5 */ /* 0x010fe4000f8e0012 */
[----:B------:R-:W-:Y:S02]  /*06e0*/  UIADD3 UR21, UPT, UPT, UR20, 0x1, URZ ;  /* 0x0000000114157890 */ /* 0x000fe4000fffe0ff */
[----:B------:R-:W-:Y:S02]  /*06f0*/  UIADD3 UR31, UP0, UPT, UR14, 0x4, URZ ;  /* 0x000000040e1f7890 */ /* 0x000fe4000ff1e0ff */
[----:B------:R-:W-:Y:S02]  /*0700*/  UIADD3 UR30, UP1, UPT, UR16, 0x4, URZ ;  /* 0x00000004101e7890 */ /* 0x000fe4000ff3e0ff */
[----:B------:R-:W-:-:S02]  /*0710*/  UIADD3 UR12, UP2, UPT, UR12, 0x8, URZ ;  /* 0x000000080c0c7890 */ /* 0x000fc4000ff5e0ff */
[----:B------:R-:W-:Y:S02]  /*0720*/  UIADD3 UR14, UP3, UPT, UR18, 0x8, URZ ;  /* 0x00000008120e7890 */ /* 0x000fe4000ff7e0ff */
[----:B------:R-:W-:Y:S02]  /*0730*/  UIADD3 UR16, UP4, UPT, UR4, 0x8, URZ ;  /* 0x0000000804107890 */ /* 0x000fe4000ff9e0ff */
[----:B------:R-:W-:Y:S02]  /*0740*/  UIADD3.X UR23, UPT, UPT, URZ, UR15, URZ, UP0, !UPT ;  /* 0x0000000fff177290 */ /* 0x000fe400087fe4ff */
[----:B------:R-:W-:Y:S02]  /*0750*/  UIADD3.X UR22, UPT, UPT, URZ, UR17, URZ, UP1, !UPT ;  /* 0x00000011ff167290 */ /* 0x000fe40008ffe4ff */
[----:B------:R-:W-:Y:S02]  /*0760*/  UIADD3.X UR15, UPT, UPT, URZ, UR19, URZ, UP3, !UPT ;  /* 0x00000013ff0f7290 */ /* 0x000fe40009ffe4ff */
[----:B------:R-:W-:-:S02]  /*0770*/  UIADD3.X UR17, UPT, UPT, URZ, UR5, URZ, UP4, !UPT ;  /* 0x00000005ff117290 */ /* 0x000fc4000a7fe4ff */
[----:B------:R-:W-:Y:S02]  /*0780*/  UIADD3.X UR13, UPT, UPT, URZ, UR13, URZ, UP2, !UPT ;  /* 0x0000000dff0d7290 */ /* 0x000fe400097fe4ff */
[----:B------:R-:W-:Y:S01]  /*0790*/  UISETP.NE.AND UP0, UPT, UR21, 0x28, UPT ;  /* 0x000000281500788c */ /* 0x000fe2000bf05270 */
[----:B------:R-:W-:Y:S01]  /*07a0*/  UMOV UR4, URZ ;  /* 0x000000ff00047c82 */ /* 0x000fe20008000000 */
[----:B0-----:R-:W-:-:S09]  /*07b0*/  UMOV UR20, UR21 ;  /* 0x0000001500147c82 */ /* 0x001fd20008000000 */
.L_x_6:
[----:B0-----:R-:W0:Y:S01]  /*07c0*/  MUFU.RCP64H R3, R9 ;  /* 0x0000000900037308 */ /* 0x001e220000001800 */
[----:B------:R-:W-:-:S07]  /*07d0*/  HFMA2 R2, -RZ, RZ, 0, 5.9604644775390625e-08 ;  /* 0x00000001ff027431 */ /* 0x000fce00000001ff */
[----:B-----5:R-:W1:Y:S01]  /*07e0*/  F2F.F64.F32 R14, R25 ;  /* 0x00000019000e7310 */ /* 0x020e620000201800 */
[----:B0-----:R-:W-:Y:S02]  /*07f0*/  DFMA R4, -R8, R2, 1 ;  /* 0x3ff000000804742b */ /* 0x001fe40000000102 */
[----:B-1----:R-:W-:-:S06]  /*0800*/  DMUL R10, R14, UR24 ;  /* 0x000000180e0a7c28 */ /* 0x002fcc0008000000 */
[----:B------:R-:W-:-:S08]  /*0810*/  DFMA R4, R4, R4, R4 ;  /* 0x000000040404722b */ /* 0x000fd00000000004 */
[----:B------:R-:W-:Y:S01]  /*0820*/  DFMA R4, R2, R4, R2 ;  /* 0x000000040204722b */ /* 0x000fe20000000002 */
[----:B------:R-:W-:-:S07]  /*0830*/  FSETP.GEU.AND P1, PT, |R11|, 6.5827683646048100446e-37, PT ;  /* 0x036000000b00780b */ /* 0x000fce0003f2e200 */
[----:B------:R-:W-:-:S08]  /*0840*/  DFMA R2, -R8, R4, 1 ;  /* 0x3ff000000802742b */ /* 0x000fd00000000104 */
[----:B------:R-:W-:-:S08]  /*0850*/  DFMA R2, R4, R2, R4 ;  /* 0x000000020402722b */ /* 0x000fd00000000004 */
[----:B------:R-:W-:-:S08]  /*0860*/  DMUL R4, R10, R2 ;  /* 0x000000020a047228 */ /* 0x000fd00000000000 */
[----:B------:R-:W-:-:S08]  /*0870*/  DFMA R6, -R8, R4, R10 ;  /* 0x000000040806722b */ /* 0x000fd0000000010a */
[----:B------:R-:W-:-:S10]  /*0880*/  DFMA R2, R2, R6, R4 ;  /* 0x000000060202722b */ /* 0x000fd40000000004 */
[----:B------:R-:W-:-:S05]  /*0890*/  FFMA R0, RZ, R9, R3 ;  /* 0x00000009ff007223 */ /* 0x000fca0000000003 */
[----:B------:R-:W-:-:S13]  /*08a0*/  FSETP.GT.AND P0, PT, |R0|, 1.469367938527859385e-39, PT ;  /* 0x001000000000780b */ /* 0x000fda0003f04200 */
[----:B------:R-:W-:Y:S05]  /*08b0*/  @P0 BRA P1, `(.L_x_4) ;  /* 0x0000000000200947 */ /* 0x000fea0000800000 */
[----:B------:R-:W-:Y:S01]  /*08c0*/  IMAD.MOV.U32 R4, RZ, RZ, R10 ;  /* 0x000000ffff047224 */ /* 0x000fe200078e000a */
[----:B------:R-:W-:Y:S01]  /*08d0*/  MOV R26, 0x920 ;  /* 0x00000920001a7802 */ /* 0x000fe20000000f00 */
[----:B------:R-:W-:Y:S01]  /*08e0*/  IMAD.MOV.U32 R5, RZ, RZ, R11 ;  /* 0x000000ffff057224 */ /* 0x000fe200078e000b */
[----:B------:R-:W-:Y:S01]  /*08f0*/  MOV R11, R9 ;  /* 0x00000009000b7202 */ /* 0x000fe20000000f00 */
[----:B------:R-:W-:-:S07]  /*0900*/  IMAD.MOV.U32 R10, RZ, RZ, R8 ;  /* 0x000000ffff0a7224 */ /* 0x000fce00078e0008 */
[----:B------:R-:W-:Y:S05]  /*0910*/  CALL.REL.NOINC `($__internal_0_$__cuda_sm20_div_rn_f64_full) ;  /* 0x0000000800047944 */ /* 0x000fea0003c00000 */
[----:B------:R-:W-:Y:S02]  /*0920*/  IMAD.U32 R2, RZ, RZ, UR18 ;  /* 0x00000012ff027e24 */ /* 0x000fe4000f8e00ff */
[----:B------:R-:W-:-:S07]  /*0930*/  IMAD.U32 R3, RZ, RZ, UR19 ;  /* 0x00000013ff037e24 */ /* 0x000fce000f8e00ff */
.L_x_4:
[----:B------:R-:W-:Y:S01]  /*0940*/  IMAD.U32 R16, RZ, RZ, UR16 ;  /* 0x00000010ff107e24 */ /* 0x000fe2000f8e00ff */
[----:B------:R-:W-:-:S05]  /*0950*/  MOV R17, UR17 ;  /* 0x0000001100117c02 */ /* 0x000fca0008000f00 */
[----:B------:R0:W2:Y:S01]  /*0960*/  LDG.E R0, desc[UR28][R16.64+-0x8] ;  /* 0xfffff81c10007981 */ /* 0x0000a2000c1e1900 */
[----:B------:R-:W1:Y:S01]  /*0970*/  MUFU.RCP64H R5, UR27 ;  /* 0x0000001b00057d08 */ /* 0x000e620008001800 */
[----:B------:R-:W-:Y:S01]  /*0980*/  IMAD.U32 R6, RZ, RZ, UR26 ;  /* 0x0000001aff067e24 */ /* 0x000fe2000f8e00ff */
[----:B------:R-:W-:Y:S01]  /*0990*/  MOV R12, UR26 ;  /* 0x0000001a000c7c02 */ /* 0x000fe20008000f00 */
[----:B------:R-:W-:Y:S02]  /*09a0*/  IMAD.U32 R7, RZ, RZ, UR27 ;  /* 0x0000001bff077e24 */ /* 0x000fe4000f8e00ff */
[----:B------:R-:W-:Y:S02]  /*09b0*/  IMAD.MOV.U32 R4, RZ, RZ, 0x1 ;  /* 0x00000001ff047424 */ /* 0x000fe400078e00ff */
[----:B------:R-:W-:-:S04]  /*09c0*/  IMAD.U32 R13, RZ, RZ, UR27 ;  /* 0x0000001bff0d7e24 */ /* 0x000fc8000f8e00ff */
[----:B-1----:R-:W-:-:S08]  /*09d0*/  DFMA R6, R4, -R6, 1 ;  /* 0x3ff000000406742b */ /* 0x002fd00000000806 */
[----:B------:R-:W-:Y:S02]  /*09e0*/  DFMA R10, R6, R6, R6 ;  /* 0x00000006060a722b */ /* 0x000fe40000000006 */
[----:B------:R-:W1:Y:S06]  /*09f0*/  F2F.F64.F32 R6, R24 ;  /* 0x0000001800067310 */ /* 0x000e6c0000201800 */
[----:B------:R-:W-:-:S08]  /*0a00*/  DFMA R4, R4, R10, R4 ;  /* 0x0000000a0404722b */ /* 0x000fd00000000004 */
[----:B------:R-:W-:Y:S02]  /*0a10*/  DFMA R12, R4, -R12, 1 ;  /* 0x3ff00000040c742b */ /* 0x000fe4000000080c */
[----:B-1----:R-:W-:-:S06]  /*0a20*/  DMUL R10, R6, UR24 ;  /* 0x00000018060a7c28 */ /* 0x002fcc0008000000 */
[----:B------:R-:W-:-:S04]  /*0a30*/  DFMA R4, R4, R12, R4 ;  /* 0x0000000c0404722b */ /* 0x000fc80000000004 */
[----:B------:R-:W-:-:S04]  /*0a40*/  FSETP.GEU.AND P1, PT, |R11|, 6.5827683646048100446e-37, PT ;  /* 0x036000000b00780b */ /* 0x000fc80003f2e200 */
[----:B------:R-:W-:-:S08]  /*0a50*/  DMUL R12, R10, R4 ;  /* 0x000000040a0c7228 */ /* 0x000fd00000000000 */
[----:B0-----:R-:W-:-:S08]  /*0a60*/  DFMA R16, R12, -UR26, R10 ;  /* 0x8000001a0c107c2b */ /* 0x001fd0000800000a */
[----:B------:R-:W-:-:S10]  /*0a70*/  DFMA R4, R4, R16, R12 ;  /* 0x000000100404722b */ /* 0x000fd4000000000c */
[----:B------:R-:W-:-:S05]  /*0a80*/  FFMA R16, RZ, UR27, R5 ;  /* 0x0000001bff107c23 */ /* 0x000fca0008000005 */
[----:B------:R-:W-:Y:S01]  /*0a90*/  FSETP.GT.AND P0, PT, |R16|, 1.469367938527859385e-39, PT ;  /* 0x001000001000780b */ /* 0x000fe20003f04200 */
[----:B--2---:R-:W-:-:S04]  /*0aa0*/  FADD R18, -R0, R25 ;  /* 0x0000001900127221 */ /* 0x004fc80000000100 */
[----:B------:R-:W0:Y:S02]  /*0ab0*/  F2F.F64.F32 R12, R18 ;  /* 0x00000012000c7310 */ /* 0x000e240000201800 */
[----:B0-----:R-:W-:-:S06]  /*0ac0*/  DFMA R14, R12, -R2, R14 ;  /* 0x800000020c0e722b */ /* 0x001fcc000000000e */
[----:B------:R-:W-:Y:S05]  /*0ad0*/  @P0 BRA P1, `(.L_x_5) ;  /* 0x0000000000300947 */ /* 0x000fea0000800000 */
[----:B------:R-:W-:Y:S01]  /*0ae0*/  IMAD.U32 R12, RZ, RZ, UR26 ;  /* 0x0000001aff0c7e24 */ /* 0x000fe2000f8e00ff */
[----:B------:R-:W-:Y:S01]  /*0af0*/  MOV R16, UR26 ;  /* 0x0000001a00107c02 */ /* 0x000fe20008000f00 */
[----:B------:R-:W-:Y:S01]  /*0b00*/  IMAD.U32 R17, RZ, RZ, UR27 ;  /* 0x0000001bff117e24 */ /* 0x000fe2000f8e00ff */
[----:B------:R-:W-:Y:S01]  /*0b10*/  MOV R26, 0xb80 ;  /* 0x00000b80001a7802 */ /* 0x000fe20000000f00 */
[----:B------:R-:W-:Y:S01]  /*0b20*/  IMAD.MOV.U32 R4, RZ, RZ, R10 ;  /* 0x000000ffff047224 */ /* 0x000fe200078e000a */
[----:B------:R-:W-:Y:S01]  /*0b30*/  MOV R10, R12 ;  /* 0x0000000c000a7202 */ /* 0x000fe20000000f00 */
[----:B------:R-:W-:Y:S02]  /*0b40*/  IMAD.MOV.U32 R5, RZ, RZ, R11 ;  /* 0x000000ffff057224 */ /* 0x000fe400078e000b */
[----:B------:R-:W-:Y:S02]  /*0b50*/  IMAD.U32 R13, RZ, RZ, UR27 ;  /* 0x0000001bff0d7e24 */ /* 0x000fe4000f8e00ff */
[----:B------:R-:W-:-:S07]  /*0b60*/  IMAD.MOV.U32 R11, RZ, RZ, R17 ;  /* 0x000000ffff0b7224 */ /* 0x000fce00078e0011 */
[----:B------:R-:W-:Y:S05]  /*0b70*/  CALL.REL.NOINC `($__internal_0_$__cuda_sm20_div_rn_f64_full) ;  /* 0x00000004006c7944 */ /* 0x000fea0003c00000 */
[----:B------:R-:W-:Y:S02]  /*0b80*/  IMAD.U32 R4, RZ, RZ, UR18 ;  /* 0x00000012ff047e24 */ /* 0x000fe4000f8e00ff */
[----:B------:R-:W-:-:S07]  /*0b90*/  IMAD.U32 R5, RZ, RZ, UR19 ;  /* 0x00000013ff057e24 */ /* 0x000fce000f8e00ff */
.L_x_5:
[----:B------:R-:W-:Y:S01]  /*0ba0*/  MOV R12, UR16 ;  /* 0x00000010000c7c02 */ /* 0x000fe20008000f00 */
[----:B------:R-:W-:Y:S01]  /*0bb0*/  IMAD.U32 R13, RZ, RZ, UR17 ;  /* 0x00000011ff0d7e24 */ /* 0x000fe2000f8e00ff */
[----:B------:R-:W-:Y:S01]  /*0bc0*/  MOV R22, UR14 ;  /* 0x0000000e00167c02 */ /* 0x000fe20008000f00 */
[----:B------:R-:W-:Y:S02]  /*0bd0*/  IMAD.U32 R20, RZ, RZ, UR14 ;  /* 0x0000000eff147e24 */ /* 0x000fe4000f8e00ff */
[----:B------:R-:W-:Y:S01]  /*0be0*/  IMAD.U32 R23, RZ, RZ, UR15 ;  /* 0x0000000fff177e24 */ /* 0x000fe2000f8e00ff */
[----:B------:R0:W2:Y:S01]  /*0bf0*/  LDG.E R12, desc[UR28][R12.64+-0xa8] ;  /* 0xffff581c0c0c7981 */ /* 0x0000a2000c1e1900 */
[----:B------:R-:W-:Y:S02]  /*0c00*/  IMAD.U32 R21, RZ, RZ, UR15 ;  /* 0x0000000fff157e24 */ /* 0x000fe4000f8e00ff */
[----:B------:R-:W-:Y:S02]  /*0c10*/  IMAD.U32 R10, RZ, RZ, UR16 ;  /* 0x00000010ff0a7e24 */ /* 0x000fe4000f8e00ff */
[----:B------:R-:W3:Y:S01]  /*0c20*/  LDG.E R23, desc[UR28][R22.64+-0x8] ;  /* 0xfffff81c16177981 */ /* 0x000ee2000c1e1900 */
[----:B------:R-:W-:-:S03]  /*0c30*/  IMAD.U32 R11, RZ, RZ, UR17 ;  /* 0x00000011ff0b7e24 */ /* 0x000fc6000f8e00ff */
[----:B------:R-:W3:Y:S01]  /*0c40*/  LDG.E R20, desc[UR28][R20.64] ;  /* 0x0000001c14147981 */ /* 0x000ee2000c1e1900 */
[----:B------:R-:W-:-:S03]  /*0c50*/  MOV R26, UR16 ;  /* 0x00000010001a7c02 */ /* 0x000fc60008000f00 */
[----:B------:R-:W4:Y:S01]  /*0c60*/  LDG.E R10, desc[UR28][R10.64] ;  /* 0x0000001c0a0a7981 */ /* 0x000f22000c1e1900 */
[----:B------:R-:W-:-:S05]  /*0c70*/  IMAD.U32 R27, RZ, RZ, UR17 ;  /* 0x00000011ff1b7e24 */ /* 0x000fca000f8e00ff */
[----:B------:R1:W5:Y:S01]  /*0c80*/  LDG.E R26, desc[UR28][R26.64+0xa0] ;  /* 0x0000a01c1a1a7981 */ /* 0x000362000c1e1900 */
[--C-:B0-----:R-:W-:Y:S01]  /*0c90*/  FADD R13, R25, R25.reuse ;  /* 0x00000019190d7221 */ /* 0x101fe20000000000 */
[----:B------:R-:W-:Y:S02]  /*0ca0*/  IMAD.U32 R29, RZ, RZ, UR13 ;  /* 0x0000000dff1d7e24 */ /* 0x000fe4000f8e00ff */
[----:B-1----:R-:W-:Y:S02]  /*0cb0*/  IMAD.U32 R27, RZ, RZ, UR13 ;  /* 0x0000000dff1b7e24 */ /* 0x002fe4000f8e00ff */
[----:B--2---:R-:W-:-:S04]  /*0cc0*/  FADD R28, -R12, R25 ;  /* 0x000000190c1c7221 */ /* 0x004fc80000000100 */
[----:B------:R-:W0:Y:S01]  /*0cd0*/  F2F.F64.F32 R16, R28 ;  /* 0x0000001c00107310 */ /* 0x000e220000201800 */
[----:B---3--:R-:W-:Y:S01]  /*0ce0*/  FADD R18, R20, -R23 ;  /* 0x8000001714127221 */ /* 0x008fe20000000000 */
[----:B----4-:R-:W-:-:S06]  /*0cf0*/  FADD R25, R10, -R13 ;  /* 0x8000000d0a197221 */ /* 0x010fcc0000000000 */
[----:B------:R-:W1:Y:S01]  /*0d00*/  F2F.F64.F32 R18, R18 ;  /* 0x0000001200127310 */ /* 0x000e620000201800 */
[----:B------:R-:W-:Y:S01]  /*0d10*/  FADD R25, R0, R25 ;  /* 0x0000001900197221 */ /* 0x000fe20000000000 */
[----:B0-----:R-:W-:Y:S01]  /*0d20*/  DFMA R14, R16, -R4, R14 ;  /* 0x80000004100e722b */ /* 0x001fe2000000000e */
[----:B-----5:R-:W-:-:S05]  /*0d30*/  FADD R13, -R13, R26 ;  /* 0x0000001a0d0d7221 */ /* 0x020fca0000000100 */
[----:B------:R-:W0:Y:S01]  /*0d40*/  F2F.F64.F32 R16, R25 ;  /* 0x0000001900107310 */ /* 0x000e220000201800 */
[----:B------:R-:W-:Y:S01]  /*0d50*/  FADD R0, R12, R13 ;  /* 0x0000000d0c007221 */ /* 0x000fe20000000000 */
[----:B-1----:R-:W-:-:S06]  /*0d60*/  DFMA R14, R18, -UR6, R14 ;  /* 0x80000006120e7c2b */ /* 0x002fcc000800000e */
[----:B------:R-:W1:Y:S02]  /*0d70*/  F2F.F64.F32 R12, R0 ;  /* 0x00000000000c7310 */ /* 0x000e640000201800 */
[----:B0-----:R-:W-:-:S08]  /*0d80*/  DFMA R14, R16, UR8, R14 ;  /* 0x00000008100e7c2b */ /* 0x001fd0000800000e */
[----:B-1----:R-:W-:-:S10]  /*0d90*/  DFMA R14, R12, UR10, R14 ;  /* 0x0000000a0c0e7c2b */ /* 0x002fd4000800000e */
[----:B------:R-:W0:Y:S01]  /*0da0*/  F2F.F32.F64 R15, R14 ;  /* 0x0000000e000f7310 */ /* 0x000e220000301000 */
[----:B------:R-:W-:Y:S01]  /*0db0*/  IMAD.U32 R16, RZ, RZ, UR31 ;  /* 0x0000001fff107e24 */ /* 0x000fe2000f8e00ff */
[----:B------:R-:W-:Y:S01]  /*0dc0*/  MOV R12, UR12 ;  /* 0x0000000c000c7c02 */ /* 0x000fe20008000f00 */
[----:B------:R-:W-:Y:S02]  /*0dd0*/  IMAD.U32 R17, RZ, RZ, UR23 ;  /* 0x00000017ff117e24 */ /* 0x000fe4000f8e00ff */
[----:B------:R-:W-:Y:S02]  /*0de0*/  IMAD.U32 R13, RZ, RZ, UR13 ;  /* 0x0000000dff0d7e24 */ /* 0x000fe4000f8e00ff */
[----:B------:R-:W-:Y:S02]  /*0df0*/  IMAD.U32 R18, RZ, RZ, UR12 ;  /* 0x0000000cff127e24 */ /* 0x000fe4000f8e00ff */
[----:B------:R-:W-:Y:S01]  /*0e00*/  IMAD.U32 R19, RZ, RZ, UR13 ;  /* 0x0000000dff137e24 */ /* 0x000fe2000f8e00ff */
[----:B0-----:R0:W-:Y:S04]  /*0e10*/  STG.E desc[UR28][R16.64], R15 ;  /* 0x0000000f10007986 */ /* 0x0011e8000c10191c */
[----:B------:R-:W2:Y:S01]  /*0e20*/  LDG.E R13, desc[UR28][R12.64+-0x8] ;  /* 0xfffff81c0c0d7981 */ /* 0x000ea2000c1e1900 */
[----:B------:R-:W-:Y:S01]  /*0e30*/  MOV R20, UR14 ;  /* 0x0000000e00147c02 */ /* 0x000fe20008000f00 */
[----:B------:R-:W-:-:S02]  /*0e40*/  IMAD.U32 R23, RZ, RZ, UR15 ;  /* 0x0000000fff177e24 */ /* 0x000fc4000f8e00ff */
[----:B------:R-:W3:Y:S01]  /*0e50*/  LDG.E R11, desc[UR28][R18.64+-0xa8] ;  /* 0xffff581c120b7981 */ /* 0x000ee2000c1e1900 */
[----:B------:R-:W-:-:S03]  /*0e60*/  IMAD.U32 R26, RZ, RZ, UR12 ;  /* 0x0000000cff1a7e24 */ /* 0x000fc6000f8e00ff */
[----:B------:R-:W4:Y:S04]  /*0e70*/  LDG.E R20, desc[UR28][R20.64+0xa0] ;  /* 0x0000a01c14147981 */ /* 0x000f28000c1e1900 */
[----:B------:R-:W4:Y:S01]  /*0e80*/  LDG.E R23, desc[UR28][R22.64+-0xa8] ;  /* 0xffff581c16177981 */ /* 0x000f22000c1e1900 */
[----:B------:R-:W-:-:S03]  /*0e90*/  MOV R28, UR12 ;  /* 0x0000000c001c7c02 */ /* 0x000fc60008000f00 */
[----:B------:R-:W5:Y:S04]  /*0ea0*/  LDG.E R0, desc[UR28][R26.64] ;  /* 0x0000001c1a007981 */ /* 0x000f68000c1e1900 */
[----:B------:R-:W5:Y:S01]  /*0eb0*/  LDG.E R28, desc[UR28][R28.64+0xa0] ;  /* 0x0000a01c1c1c7981 */ /* 0x000f62000c1e1900 */
[----:B------:R-:W-:Y:S01]  /*0ec0*/  FADD R25, R24, R24 ;  /* 0x0000001818197221 */ /* 0x000fe20000000000 */
[----:B------:R-:W-:Y:S02]  /*0ed0*/  UIADD3 UR31, UP1, UPT, UR31, 0x4, URZ ;  /* 0x000000041f1f7890 */ /* 0x000fe4000ff3e0ff */
[----:B------:R-:W-:Y:S02]  /*0ee0*/  UIADD3 UR4, UPT, UPT, UR4, 0x1, URZ ;  /* 0x0000000104047890 */ /* 0x000fe4000fffe0ff */
[----:B------:R-:W-:-:S02]  /*0ef0*/  UIADD3.X UR23, UPT, UPT, URZ, UR23, URZ, UP1, !UPT ;  /* 0x00000017ff177290 */ /* 0x000fc40008ffe4ff */
[----:B------:R-:W-:Y:S02]  /*0f00*/  UISETP.NE.AND UP1, UPT, UR4, 0x27, UPT ;  /* 0x000000270400788c */ /* 0x000fe4000bf25270 */
[----:B------:R-:W-:Y:S02]  /*0f10*/  UIADD3 UR12, UP3, UPT, UR12, 0x4, URZ ;  /* 0x000000040c0c7890 */ /* 0x000fe4000ff7e0ff */
[----:B------:R-:W-:Y:S02]  /*0f20*/  UIADD3 UR14, UP4, UPT, UR14, 0x4, URZ ;  /* 0x000000040e0e7890 */ /* 0x000fe4000ff9e0ff */
[----:B------:R-:W-:Y:S02]  /*0f30*/  UIADD3 UR16, UP5, UPT, UR16, 0x4, URZ ;  /* 0x0000000410107890 */ /* 0x000fe4000ffbe0ff */
[----:B------:R-:W-:Y:S02]  /*0f40*/  UIADD3.X UR13, UPT, UPT, URZ, UR13, URZ, UP3, !UPT ;  /* 0x0000000dff0d7290 */ /* 0x000fe40009ffe4ff */
[----:B------:R-:W-:-:S02]  /*0f50*/  UIADD3.X UR15, UPT, UPT, URZ, UR15, URZ, UP4, !UPT ;  /* 0x0000000fff0f7290 */ /* 0x000fc4000a7fe4ff */
[----:B------:R-:W-:Y:S01]  /*0f60*/  UIADD3.X UR17, UPT, UPT, URZ, UR17, URZ, UP5, !UPT ;  /* 0x00000011ff117290 */ /* 0x000fe2000affe4ff */
[----:B--2---:R-:W-:-:S04]  /*0f70*/  FADD R12, -R13, R24 ;  /* 0x000000180d0c7221 */ /* 0x004fc80000000100 */
[----:B0-----:R-:W0:Y:S01]  /*0f80*/  F2F.F64.F32 R16, R12 ;  /* 0x0000000c00107310 */ /* 0x001e220000201800 */
[----:B---3--:R-:W-:-:S07]  /*0f90*/  FADD R18, -R11, R24 ;  /* 0x000000180b127221 */ /* 0x008fce0000000100 */
[----:B------:R-:W1:Y:S01]  /*0fa0*/  F2F.F64.F32 R14, R18 ;  /* 0x00000012000e7310 */ /* 0x000e620000201800 */
[----:B----4-:R-:W-:Y:S01]  /*0fb0*/  FADD R19, R20, -R23 ;  /* 0x8000001714137221 */ /* 0x010fe20000000000 */
[----:B0-----:R-:W-:Y:S01]  /*0fc0*/  DFMA R16, R16, -R2, R6 ;  /* 0x800000021010722b */ /* 0x001fe20000000006 */
[----:B-----5:R-:W-:-:S05]  /*0fd0*/  FADD R6, R0, -R25 ;  /* 0x8000001900067221 */ /* 0x020fca0000000000 */
[----:B------:R-:W0:Y:S01]  /*0fe0*/  F2F.F64.F32 R2, R19 ;  /* 0x0000001300027310 */ /* 0x000e220000201800 */
[----:B------:R-:W-:Y:S01]  /*0ff0*/  FADD R28, -R25, R28 ;  /* 0x0000001c191c7221 */ /* 0x000fe20000000100 */
[----:B------:R-:W-:Y:S01]  /*1000*/  FADD R13, R13, R6 ;  /* 0x000000060d0d7221 */ /* 0x000fe20000000000 */
[----:B-1----:R-:W-:Y:S02]  /*1010*/  DFMA R14, R14, -R4, R16 ;  /* 0x800000040e0e722b */ /* 0x002fe40000000010 */
[----:B------:R-:W-:-:S03]  /*1020*/  FADD R6, R11, R28 ;  /* 0x0000001c0b067221 */ /* 0x000fc60000000000 */
[----:B------:R-:W1:Y:S03]  /*1030*/  F2F.F64.F32 R4, R13 ;  /* 0x0000000d00047310 */ /* 0x000e660000201800 */
[----:B0-----:R-:W-:-:S05]  /*1040*/  DFMA R2, R2, -UR6, R14 ;  /* 0x8000000602027c2b */ /* 0x001fca000800000e */
[----:B------:R-:W0:Y:S03]  /*1050*/  F2F.F64.F32 R6, R6 ;  /* 0x0000000600067310 */ /* 0x000e260000201800 */
[----:B-1----:R-:W-:-:S08]  /*1060*/  DFMA R2, R4, UR8, R2 ;  /* 0x0000000804027c2b */ /* 0x002fd00008000002 */
[----:B0-----:R-:W-:-:S10]  /*1070*/  DFMA R2, R6, UR10, R2 ;  /* 0x0000000a06027c2b */ /* 0x001fd40008000002 */
[----:B------:R-:W0:Y:S01]  /*1080*/  F2F.F32.F64 R3, R2 ;  /* 0x0000000200037310 */ /* 0x000e220000301000 */
[----:B------:R-:W-:Y:S02]  /*1090*/  IMAD.U32 R4, RZ, RZ, UR30 ;  /* 0x0000001eff047e24 */ /* 0x000fe4000f8e00ff */
[----:B------:R-:W-:-:S05]  /*10a0*/  IMAD.U32 R5, RZ, RZ, UR22 ;  /* 0x00000016ff057e24 */ /* 0x000fca000f8e00ff */
[----:B0-----:R0:W-:Y:S01]  /*10b0*/  STG.E desc[UR28][R4.64], R3 ;  /* 0x0000000304007986 */ /* 0x0011e2000c10191c */
[----:B------:R-:W-:Y:S01]  /*10c0*/  UIADD3 UR30, UP2, UPT, UR30, 0x4, URZ ;  /* 0x000000041e1e7890 */ /* 0x000fe2000ff5e0ff */
[----:B------:R-:W-:Y:S01]  /*10d0*/  MOV R25, R10 ;  /* 0x0000000a00197202 */ /* 0x000fe20000000f00 */
[----:B------:R-:W-:Y:S02]  /*10e0*/  IMAD.MOV.U32 R24, RZ, RZ, R0 ;  /* 0x000000ffff187224 */ /* 0x000fe400078e0000 */
[----:B------:R-:W-:Y:S01]  /*10f0*/  UIADD3.X UR22, UPT, UPT, URZ, UR22, URZ, UP2, !UPT ;  /* 0x00000016ff167290 */ /* 0x000fe200097fe4ff */
[----:B------:R-:W-:Y:S11]  /*1100*/  BRA.U UP1, `(.L_x_6) ;  /* 0xfffffff501ac7547 */ /* 0x000ff6000b83ffff */
[----:B------:R-:W-:Y:S05]  /*1110*/  BRA.U UP0, `(.L_x_7) ;  /* 0xfffffff500307547 */ /* 0x000fea000b83ffff */
[----:B------:R-:W-:Y:S05]  /*1120*/  EXIT ;  /* 0x000000000000794d */ /* 0x000fea0003800000 */
        .weak           $__internal_0_$__cuda_sm20_div_rn_f64_full
        .type           $__internal_0_$__cuda_sm20_div_rn_f64_full,@function
        .size           $__internal_0_$__cuda_sm20_div_rn_f64_full,(.L_x_55 - $__internal_0_$__cuda_sm20_div_rn_f64_full)
$__internal_0_$__cuda_sm20_div_rn_f64_full:
[C---:B------:R-:W-:Y:S01]  /*1130*/  FSETP.GEU.AND P0, PT, |R11|.reuse, 1.469367938527859385e-39, PT ;  /* 0x001000000b00780b */ /* 0x040fe20003f0e200 */
[----:B------:R-:W-:Y:S01]  /*1140*/  IMAD.MOV.U32 R16, RZ, RZ, 0x1 ;  /* 0x00000001ff107424 */ /* 0x000fe200078e00ff */
[C---:B------:R-:W-:Y:S02]  /*1150*/  LOP3.LUT R12, R11.reuse, 0x800fffff, RZ, 0xc0, !PT ;  /* 0x800fffff0b0c7812 */ /* 0x040fe400078ec0ff */
[----:B------:R-:W-:Y:S02]  /*1160*/  LOP3.LUT R27, R11, 0x7ff00000, RZ, 0xc0, !PT ;  /* 0x7ff000000b1b7812 */ /* 0x000fe400078ec0ff */
[----:B------:R-:W-:Y:S01]  /*1170*/  LOP3.LUT R13, R12, 0x3ff00000, RZ, 0xfc, !PT ;  /* 0x3ff000000c0d7812 */ /* 0x000fe200078efcff */
[----:B------:R-:W-:Y:S01]  /*1180*/  IMAD.MOV.U32 R12, RZ, RZ, R10 ;  /* 0x000000ffff0c7224 */ /* 0x000fe200078e000a */
[----:B------:R-:W-:Y:S02]  /*1190*/  LOP3.LUT R28, R5, 0x7ff00000, RZ, 0xc0, !PT ;  /* 0x7ff00000051c7812 */ /* 0x000fe400078ec0ff */
[----:B------:R-:W-:-:S02]  /*11a0*/  MOV R29, 0x1ca00000 ;  /* 0x1ca00000001d7802 */ /* 0x000fc40000000f00 */
[----:B------:R-:W-:Y:S01]  /*11b0*/  ISETP.GE.U32.AND P1, PT, R28, R27, PT ;  /* 0x0000001b1c00720c */ /* 0x000fe20003f26070 */
[----:B------:R-:W-:Y:S01]  /*11c0*/  @!P0 DMUL R12, R10, 8.98846567431157953865e+307 ;  /* 0x7fe000000a0c8828 */ /* 0x000fe20000000000 */
[----:B------:R-:W-:Y:S02]  /*11d0*/  IMAD.MOV.U32 R30, RZ, RZ, R28 ;  /* 0x000000ffff1e7224 */ /* 0x000fe400078e001c */
[----:B------:R-:W-:Y:S02]  /*11e0*/  SEL R21, R29, 0x63400000, !P1 ;  /* 0x634000001d157807 */ /* 0x000fe40004800000 */
[----:B------:R-:W-:Y:S01]  /*11f0*/  FSETP.GEU.AND P1, PT, |R5|, 1.469367938527859385e-39, PT ;  /* 0x001000000500780b */ /* 0x000fe20003f2e200 */
[----:B------:R-:W0:Y:S02]  /*1200*/  MUFU.RCP64H R17, R13 ;  /* 0x0000000d00117308 */ /* 0x000e240000001800 */
[----:B0-----:R-:W-:-:S08]  /*1210*/  DFMA R18, R16, -R12, 1 ;  /* 0x3ff000001012742b */ /* 0x001fd0000000080c */
[----:B------:R-:W-:-:S08]  /*1220*/  DFMA R18, R18, R18, R18 ;  /* 0x000000121212722b */ /* 0x000fd00000000012 */
[----:B------:R-:W-:-:S08]  /*1230*/  DFMA R16, R16, R18, R16 ;  /* 0x000000121010722b */ /* 0x000fd00000000010 */
[----:B------:R-:W-:-:S08]  /*1240*/  DFMA R18, R16, -R12, 1 ;  /* 0x3ff000001012742b */ /* 0x000fd0000000080c */
[----:B------:R-:W-:Y:S01]  /*1250*/  DFMA R16, R16, R18, R16 ;  /* 0x000000121010722b */ /* 0x000fe20000000010 */
[----:B------:R-:W-:Y:S01]  /*1260*/  LOP3.LUT R19, R21, 0x800fffff, R5, 0xf8, !PT ;  /* 0x800fffff15137812 */ /* 0x000fe200078ef805 */
[----:B------:R-:W-:Y:S01]  /*1270*/  IMAD.MOV.U32 R18, RZ, RZ, R4 ;  /* 0x000000ffff127224 */ /* 0x000fe200078e0004 */
[----:B------:R-:W-:Y:S08]  /*1280*/  @P1 BRA `(.L_x_8) ;  /* 0x0000000000201947 */ /* 0x000ff00003800000 */
[----:B------:R-:W-:Y:S02]  /*1290*/  LOP3.LUT R21, R11, 0x7ff00000, RZ, 0xc0, !PT ;  /* 0x7ff000000b157812 */ /* 0x000fe400078ec0ff */
[----:B------:R-:W-:Y:S02]  /*12a0*/  MOV R20, RZ ;  /* 0x000000ff00147202 */ /* 0x000fe40000000f00 */
[----:B------:R-:W-:-:S04]  /*12b0*/  ISETP.GE.U32.AND P1, PT, R28, R21, PT ;  /* 0x000000151c00720c */ /* 0x000fc80003f26070 */
[----:B------:R-:W-:-:S04]  /*12c0*/  SEL R21, R29, 0x63400000, !P1 ;  /* 0x634000001d157807 */ /* 0x000fc80004800000 */
[----:B------:R-:W-:-:S04]  /*12d0*/  LOP3.LUT R21, R21, 0x80000000, R5, 0xf8, !PT ;  /* 0x8000000015157812 */ /* 0x000fc800078ef805 */
[----:B------:R-:W-:-:S06]  /*12e0*/  LOP3.LUT R21, R21, 0x100000, RZ, 0xfc, !PT ;  /* 0x0010000015157812 */ /* 0x000fcc00078efcff */
[----:B------:R-:W-:-:S10]  /*12f0*/  DFMA R18, R18, 2, -R20 ;  /* 0x400000001212782b */ /* 0x000fd40000000814 */
[----:B------:R-:W-:-:S07]  /*1300*/  LOP3.LUT R30, R19, 0x7ff00000, RZ, 0xc0, !PT ;  /* 0x7ff00000131e7812 */ /* 0x000fce00078ec0ff */
.L_x_8:
[----:B------:R-:W-:Y:S01]  /*1310*/  DMUL R20, R16, R18 ;  /* 0x0000001210147228 */ /* 0x000fe20000000000 */
[----:B------:R-:W-:-:S07]  /*1320*/  @!P0 LOP3.LUT R27, R13, 0x7ff00000, RZ, 0xc0, !PT ;  /* 0x7ff000000d1b8812 */ /* 0x000fce00078ec0ff */
[----:B------:R-:W-:-:S08]  /*1330*/  DFMA R22, R20, -R12, R18 ;  /* 0x8000000c1416722b */ /* 0x000fd00000000012 */
[----:B------:R-:W-:Y:S01]  /*1340*/  DFMA R22, R16, R22, R20 ;  /* 0x000000161016722b */ /* 0x000fe20000000014 */
[----:B------:R-:W-:-:S05]  /*1350*/  VIADD R16, R30, 0xffffffff ;  /* 0xffffffff1e107836 */ /* 0x000fca0000000000 */
[----:B------:R-:W-:Y:S01]  /*1360*/  ISETP.GT.U32.AND P0, PT, R16, 0x7feffffe, PT ;  /* 0x7feffffe1000780c */ /* 0x000fe20003f04070 */
[----:B------:R-:W-:-:S05]  /*1370*/  VIADD R16, R27, 0xffffffff ;  /* 0xffffffff1b107836 */ /* 0x000fca0000000000 */
[----:B------:R-:W-:-:S13]  /*1380*/  ISETP.GT.U32.OR P0, PT, R16, 0x7feffffe, P0 ;  /* 0x7feffffe1000780c */ /* 0x000fda0000704470 */
[----:B------:R-:W-:Y:S05]  /*1390*/  @P0 BRA `(.L_x_9) ;  /* 0x00000000006c0947 */ /* 0x000fea0003800000 */
[----:B------:R-:W-:Y:S01]  /*13a0*/  LOP3.LUT R5, R11, 0x7ff00000, RZ, 0xc0, !PT ;  /* 0x7ff000000b057812 */ /* 0x000fe200078ec0ff */
[----:B------:R-:W-:-:S03]  /*13b0*/  IMAD.MOV.U32 R20, RZ, RZ, RZ ;  /* 0x000000ffff147224 */ /* 0x000fc600078e00ff */
[CC--:B------:R-:W-:Y:S02]  /*13c0*/  VIADDMNMX R4, R28.reuse, -R5.reuse, 0xb9600000, !PT ;  /* 0xb96000001c047446 */ /* 0x0c0fe40007800905 */
[----:B------:R-:W-:Y:S02]  /*13d0*/  ISETP.GE.U32.AND P0, PT, R28, R5, PT ;  /* 0x000000051c00720c */ /* 0x000fe40003f06070 */
[----:B------:R-:W-:Y:S02]  /*13e0*/  VIMNMX R4, PT, PT, R4, 0x46a00000, PT ;  /* 0x46a0000004047848 */ /* 0x000fe40003fe0100 */
[----:B------:R-:W-:-:S04]  /*13f0*/  SEL R29, R29, 0x63400000, !P0 ;  /* 0x634000001d1d7807 */ /* 0x000fc80004000000 */
[----:B------:R-:W-:-:S05]  /*1400*/  IADD3 R4, PT, PT, -R29, R4, RZ ;  /* 0x000000041d047210 */ /* 0x000fca0007ffe1ff */
[----:B------:R-:W-:-:S06]  /*1410*/  VIADD R21, R4, 0x7fe00000 ;  /* 0x7fe0000004157836 */ /* 0x000fcc0000000000 */
[----:B------:R-:W-:-:S10]  /*1420*/  DMUL R16, R22, R20 ;  /* 0x0000001416107228 */ /* 0x000fd40000000000 */
[----:B------:R-:W-:-:S13]  /*1430*/  FSETP.GTU.AND P0, PT, |R17|, 1.469367938527859385e-39, PT ;  /* 0x001000001100780b */ /* 0x000fda0003f0c200 */
[----:B------:R-:W-:Y:S05]  /*1440*/  @P0 BRA `(.L_x_10) ;  /* 0x0000000000940947 */ /* 0x000fea0003800000 */
[----:B------:R-:W-:Y:S01]  /*1450*/  DFMA R12, R22, -R12, R18 ;  /* 0x8000000c160c722b */ /* 0x000fe20000000012 */
[----:B------:R-:W-:-:S09]  /*1460*/  MOV R20, RZ ;  /* 0x000000ff00147202 */ /* 0x000fd20000000f00 */
[C---:B------:R-:W-:Y:S02]  /*1470*/  FSETP.NEU.AND P0, PT, R13.reuse, RZ, PT ;  /* 0x000000ff0d00720b */ /* 0x040fe40003f0d000 */
[----:B------:R-:W-:-:S04]  /*1480*/  LOP3.LUT R5, R13, 0x80000000, R11, 0x48, !PT ;  /* 0x800000000d057812 */ /* 0x000fc800078e480b */
[----:B------:R-:W-:-:S07]  /*1490*/  LOP3.LUT R21, R5, R21, RZ, 0xfc, !PT ;  /* 0x0000001505157212 */ /* 0x000fce00078efcff */
[----:B------:R-:W-:Y:S05]  /*14a0*/  @!P0 BRA `(.L_x_10) ;  /* 0x00000000007c8947 */ /* 0x000fea0003800000 */
[----:B------:R-:W-:Y:S01]  /*14b0*/  IMAD.MOV R11, RZ, RZ, -R4 ;  /* 0x000000ffff0b7224 */ /* 0x000fe200078e0a04 */
[----:B------:R-:W-:Y:S01]  /*14c0*/  DMUL.RP R20, R22, R20 ;  /* 0x0000001416147228 */ /* 0x000fe20000008000 */
[----:B------:R-:W-:-:S06]  /*14d0*/  IMAD.MOV.U32 R10, RZ, RZ, RZ ;  /* 0x000000ffff0a7224 */ /* 0x000fcc00078e00ff */
[----:B------:R-:W-:-:S03]  /*14e0*/  DFMA R10, R16, -R10, R22 ;  /* 0x8000000a100a722b */ /* 0x000fc60000000016 */
[----:B------:R-:W-:-:S03]  /*14f0*/  LOP3.LUT R5, R21, R5, RZ, 0x3c, !PT ;  /* 0x0000000515057212 */ /* 0x000fc600078e3cff */
[----:B------:R-:W-:-:S04]  /*1500*/  IADD3 R10, PT, PT, -R4, -0x43300000, RZ ;  /* 0xbcd00000040a7810 */ /* 0x000fc80007ffe1ff */
[----:B------:R-:W-:-:S04]  /*1510*/  FSETP.NEU.AND P0, PT, |R11|, R10, PT ;  /* 0x0000000a0b00720b */ /* 0x000fc80003f0d200 */
[----:B------:R-:W-:Y:S02]  /*1520*/  FSEL R16, R20, R16, !P0 ;  /* 0x0000001014107208 */ /* 0x000fe40004000000 */
[----:B------:R-:W-:Y:S01]  /*1530*/  FSEL R17, R5, R17, !P0 ;  /* 0x0000001105117208 */ /* 0x000fe20004000000 */
[----:B------:R-:W-:Y:S06]  /*1540*/  BRA `(.L_x_10) ;  /* 0x0000000000547947 */ /* 0x000fec0003800000 */
.L_x_9:
[----:B------:R-:W-:-:S14]  /*1550*/  DSETP.NAN.AND P0, PT, R4, R4, PT ;  /* 0x000000040400722a */ /* 0x000fdc0003f08000 */
[----:B------:R-:W-:Y:S05]  /*1560*/  @P0 BRA `(.L_x_11) ;  /* 0x0000000000440947 */ /* 0x000fea0003800000 */
[----:B------:R-:W-:-:S14]  /*1570*/  DSETP.NAN.AND P0, PT, R10, R10, PT ;  /* 0x0000000a0a00722a */ /* 0x000fdc0003f08000 */
[----:B------:R-:W-:Y:S05]  /*1580*/  @P0 BRA `(.L_x_12) ;  /* 0x0000000000300947 */ /* 0x000fea0003800000 */
[----:B------:R-:W-:Y:S01]  /*1590*/  ISETP.NE.AND P0, PT, R30, R27, PT ;  /* 0x0000001b1e00720c */ /* 0x000fe20003f05270 */
[----:B------:R-:W-:Y:S01]  /*15a0*/  IMAD.MOV.U32 R17, RZ, RZ, -0x80000 ;  /* 0xfff80000ff117424 */ /* 0x000fe200078e00ff */
[----:B------:R-:W-:-:S11]  /*15b0*/  MOV R16, 0x0 ;  /* 0x0000000000107802 */ /* 0x000fd60000000f00 */
[----:B------:R-:W-:Y:S05]  /*15c0*/  @!P0 BRA `(.L_x_10) ;  /* 0x0000000000348947 */ /* 0x000fea0003800000 */
[----:B------:R-:W-:Y:S02]  /*15d0*/  ISETP.NE.AND P0, PT, R30, 0x7ff00000, PT ;  /* 0x7ff000001e00780c */ /* 0x000fe40003f05270 */
[----:B------:R-:W-:Y:S02]  /*15e0*/  LOP3.LUT R17, R5, 0x80000000, R11, 0x48, !PT ;  /* 0x8000000005117812 */ /* 0x000fe400078e480b */
[----:B------:R-:W-:-:S13]  /*15f0*/  ISETP.EQ.OR P0, PT, R27, RZ, !P0 ;  /* 0x000000ff1b00720c */ /* 0x000fda0004702670 */
[----:B------:R-:W-:Y:S01]  /*1600*/  @P0 LOP3.LUT R4, R17, 0x7ff00000, RZ, 0xfc, !PT ;  /* 0x7ff0000011040812 */ /* 0x000fe200078efcff */
[----:B------:R-:W-:Y:S01]  /*1610*/  @!P0 IMAD.MOV.U32 R16, RZ, RZ, RZ ;  /* 0x000000ffff108224 */ /* 0x000fe200078e00ff */
[----:B------:R-:W-:-:S03]  /*1620*/  @P0 MOV R16, RZ ;  /* 0x000000ff00100202 */ /* 0x000fc60000000f00 */
[----:B------:R-:W-:Y:S01]  /*1630*/  @P0 IMAD.MOV.U32 R17, RZ, RZ, R4 ;  /* 0x000000ffff110224 */ /* 0x000fe200078e0004 */
[----:B------:R-:W-:Y:S06]  /*1640*/  BRA `(.L_x_10) ;  /* 0x0000000000147947 */ /* 0x000fec0003800000 */
.L_x_12:
[----:B------:R-:W-:Y:S01]  /*1650*/  LOP3.LUT R17, R11, 0x80000, RZ, 0xfc, !PT ;  /* 0x000800000b117812 */ /* 0x000fe200078efcff */
[----:B------:R-:W-:Y:S01]  /*1660*/  IMAD.MOV.U32 R16, RZ, RZ, R10 ;  /* 0x000000ffff107224 */ /* 0x000fe200078e000a */
[----:B------:R-:W-:Y:S06]  /*1670*/  BRA `(.L_x_10) ;  /* 0x0000000000087947 */ /* 0x000fec0003800000 */
.L_x_11:
[----:B------:R-:W-:Y:S02]  /*1680*/  LOP3.LUT R17, R5, 0x80000, RZ, 0xfc, !PT ;  /* 0x0008000005117812 */ /* 0x000fe400078efcff */
[----:B------:R-:W-:-:S07]  /*1690*/  MOV R16, R4 ;  /* 0x0000000400107202 */ /* 0x000fce0000000f00 */
.L_x_10:
[----:B------:R-:W-:Y:S01]  /*16a0*/  IMAD.MOV.U32 R27, RZ, RZ, 0x0 ;  /* 0x00000000ff1b7424 */ /* 0x000fe200078e00ff */
[----:B------:R-:W-:Y:S02]  /*16b0*/  R2UR UR18, R16 ;  /* 0x00000000101272ca */ /* 0x000fe400000e0000 */
[----:B------:R-:W-:Y:S01]  /*16c0*/  R2UR UR19, R17 ;  /* 0x00000000111372ca */ /* 0x000fe200000e0000 */
[----:B------:R-:W-:-:S14]  /*16d0*/  RET.REL.NODEC R26 `(_Z10compute_uvv) ;  /* 0xffffffe81a487950 */ /* 0x000fdc0003c3ffff */
.L_x_13:
        /* <DEDUP_REMOVED lines=10> */
.L_x_55:


//--------------------- .text._Z7copy_uvv         --------------------------
	.section	.text._Z7copy_uvv,"ax",@progbits
	.align	128
        .global         _Z7copy_uvv
        .type           _Z7copy_uvv,@function
        .size           _Z7copy_uvv,(.L_x_61 - _Z7copy_uvv)
        .other          _Z7copy_uvv,@"STO_CUDA_ENTRY STV_DEFAULT"
_Z7copy_uvv:
.text._Z7copy_uvv:
[----:B------:R-:W-:Y:S01]  /*0000*/  LDC R1, c[0x0][0x37c] ;  /* 0x0000df00ff017b82 */ /* 0x000fe20000000800 */
[----:B------:R-:W-:Y:S01]  /*0010*/  HFMA2 R0, -RZ, RZ, 0, 0 ;  /* 0x00000000ff007431 */ /* 0x000fe200000001ff */
[----:B------:R-:W0:Y:S01]  /*0020*/  LDCU.64 UR4, c[0x0][0x358] ;  /* 0x00006b00ff0477ac */ /* 0x000e220008000a00 */
[----:B------:R-:W-:-:S05]  /*0030*/  NOP ;  /* 0x0000000000007918 */ /* 0x000fca0000000000 */
.L_x_14:
[----:B------:R-:W1:Y:S08]  /*0040*/  LDC.64 R2, c[0x4][RZ] ;  /* 0x01000000ff027b82 */ /* 0x000e700000000a00 */
[----:B--2---:R-:W2:Y:S08]  /*0050*/  LDC.64 R4, c[0x4][0x20] ;  /* 0x01000800ff047b82 */ /* 0x004eb00000000a00 */
[----:B------:R-:W3:Y:S01]  /*0060*/  LDC.64 R6, c[0x4][0x8] ;  /* 0x01000200ff067b82 */ /* 0x000ee20000000a00 */
[----:B-1----:R-:W-:-:S07]  /*0070*/  IMAD.WIDE.U32 R2, R0, 0xa4, R2 ;  /* 0x000000a400027825 */ /* 0x002fce00078e0002 */
[----:B------:R-:W1:Y:S01]  /*0080*/  LDC.64 R8, c[0x4][0x28] ;  /* 0x01000a00ff087b82 */ /* 0x000e620000000a00 */
[----:B0-----:R-:W4:Y:S01]  /*0090*/  LDG.E R11, desc[UR4][R2.64] ;  /* 0x00000004020b7981 */ /* 0x001f22000c1e1900 */
[----:B--2---:R-:W-:-:S04]  /*00a0*/  IMAD.WIDE.U32 R4, R0, 0xa4, R4 ;  /* 0x000000a400047825 */ /* 0x004fc800078e0004 */
[C---:B---3--:R-:W-:Y:S01]  /*00b0*/  IMAD.WIDE.U32 R6, R0.reuse, 0xa4, R6 ;  /* 0x000000a400067825 */ /* 0x048fe200078e0006 */
[----:B----4-:R0:W-:Y:S04]  /*00c0*/  STG.E desc[UR4][R4.64], R11 ;  /* 0x0000000b04007986 */ /* 0x0101e8000c101904 */
[----:B------:R-:W2:Y:S01]  /*00d0*/  LDG.E R13, desc[UR4][R6.64] ;  /* 0x00000004060d7981 */ /* 0x000ea2000c1e1900 */
[----:B-1----:R-:W-:-:S05]  /*00e0*/  IMAD.WIDE.U32 R8, R0, 0xa4, R8 ;  /* 0x000000a400087825 */ /* 0x002fca00078e0008 */
[----:B--2---:R1:W-:Y:S04]  /*00f0*/  STG.E desc[UR4][R8.64], R13 ;  /* 0x0000000d08007986 */ /* 0x0043e8000c101904 */
[----:B------:R-:W2:Y:S04]  /*0100*/  LDG.E R15, desc[UR4][R2.64+0x4] ;  /* 0x00000404020f7981 */ /* 0x000ea8000c1e1900 */
[----:B--2---:R2:W-:Y:S04]  /*0110*/  STG.E desc[UR4][R4.64+0x4], R15 ;  /* 0x0000040f04007986 */ /* 0x0045e8000c101904 */
[----:B------:R-:W3:Y:S04]  /*0120*/  LDG.E R17, desc[UR4][R6.64+0x4] ;  /* 0x0000040406117981 */ /* 0x000ee8000c1e1900 */
[----:B---3--:R3:W-:Y:S04]  /*0130*/  STG.E desc[UR4][R8.64+0x4], R17 ;  /* 0x0000041108007986 */ /* 0x0087e8000c101904 */
[----:B------:R-:W4:Y:S04]  /*0140*/  LDG.E R19, desc[UR4][R2.64+0x8] ;  /* 0x0000080402137981 */ /* 0x000f28000c1e1900 */
[----:B----4-:R4:W-:Y:S04]  /*0150*/  STG.E desc[UR4][R4.64+0x8], R19 ;  /* 0x0000081304007986 */ /* 0x0109e8000c101904 */
[----:B0-----:R-:W5:Y:S04]  /*0160*/  LDG.E R11, desc[UR4][R6.64+0x8] ;  /* 0x00000804060b7981 */ /* 0x001f68000c1e1900 */
[----:B-----5:R0:W-:Y:S04]  /*0170*/  STG.E desc[UR4][R8.64+0x8], R11 ;  /* 0x0000080b08007986 */ /* 0x0201e8000c101904 */
[----:B------:R-:W5:Y:S04]  /*0180*/  LDG.E R21, desc[UR4][R2.64+0xc] ;  /* 0x00000c0402157981 */ /* 0x000f68000c1e1900 */
[----:B-----5:R5:W-:Y:S04]  /*0190*/  STG.E desc[UR4][R4.64+0xc], R21 ;  /* 0x00000c1504007986 */ /* 0x020be8000c101904 */
[----:B-1----:R-:W2:Y:S04]  /*01a0*/  LDG.E R13, desc[UR4][R6.64+0xc] ;  /* 0x00000c04060d7981 */ /* 0x002ea8000c1e1900 */
[----:B--2---:R1:W-:Y:S04]  /*01b0*/  STG.E desc[UR4][R8.64+0xc], R13 ;  /* 0x00000c0d08007986 */ /* 0x0043e8000c101904 */
[----:B------:R-:W2:Y:S04]  /*01c0*/  LDG.E R15, desc[UR4][R2.64+0x10] ;  /* 0x00001004020f7981 */ /* 0x000ea8000c1e1900 */
[----:B--2---:R2:W-:Y:S04]  /*01d0*/  STG.E desc[UR4][R4.64+0x10], R15 ;  /* 0x0000100f04007986 */ /* 0x0045e8000c101904 */
[----:B---3--:R-:W3:Y:S04]  /*01e0*/  LDG.E R17, desc[UR4][R6.64+0x10] ;  /* 0x0000100406117981 */ /* 0x008ee8000c1e1900 */
[----:B---3--:R3:W-:Y:S04]  /*01f0*/  STG.E desc[UR4][R8.64+0x10], R17 ;  /* 0x0000101108007986 */ /* 0x0087e8000c101904 */
[----:B----4-:R-:W4:Y:S04]  /*0200*/  LDG.E R19, desc[UR4][R2.64+0x14] ;  /* 0x0000140402137981 */ /* 0x010f28000c1e1900 */
        /* <DEDUP_REMOVED lines=110> */
[----:B-----5:R-:W-:Y:S04]  /*08f0*/  STG.E desc[UR4][R8.64+0x80], R11 ;  /* 0x0000800b08007986 */ /* 0x020fe8000c101904 */
[----:B------:R-:W5:Y:S04]  /*0900*/  LDG.E R21, desc[UR4][R2.64+0x84] ;  /* 0x0000840402157981 */ /* 0x000f68000c1e1900 */
[----:B-----5:R0:W-:Y:S04]  /*0910*/  STG.E desc[UR4][R4.64+0x84], R21 ;  /* 0x0000841504007986 */ /* 0x0201e8000c101904 */
[----:B-1----:R-:W5:Y:S04]  /*0920*/  LDG.E R13, desc[UR4][R6.64+0x84] ;  /* 0x00008404060d7981 */ /* 0x002f68000c1e1900 */
[----:B-----5:R1:W-:Y:S04]  /*0930*/  STG.E desc[UR4][R8.64+0x84], R13 ;  /* 0x0000840d08007986 */ /* 0x0203e8000c101904 */
[----:B--2---:R-:W2:Y:S04]  /*0940*/  LDG.E R15, desc[UR4][R2.64+0x88] ;  /* 0x00008804020f7981 */ /* 0x004ea8000c1e1900 */
[----:B--2---:R2:W-:Y:S04]  /*0950*/  STG.E desc[UR4][R4.64+0x88], R15 ;  /* 0x0000880f04007986 */ /* 0x0045e8000c101904 */
[----:B---3--:R-:W3:Y:S04]  /*0960*/  LDG.E R17, desc[UR4][R6.64+0x88] ;  /* 0x0000880406117981 */ /* 0x008ee8000c1e1900 */
[----:B---3--:R3:W-:Y:S04]  /*0970*/  STG.E desc[UR4][R8.64+0x88], R17 ;  /* 0x0000881108007986 */ /* 0x0087e8000c101904 */
[----:B----4-:R-:W4:Y:S04]  /*0980*/  LDG.E R19, desc[UR4][R2.64+0x8c] ;  /* 0x00008c0402137981 */ /* 0x010f28000c1e1900 */
[----:B----4-:R4:W-:Y:S04]  /*0990*/  STG.E desc[UR4][R4.64+0x8c], R19 ;  /* 0x00008c1304007986 */ /* 0x0109e8000c101904 */
[----:B------:R-:W5:Y:S04]  /*09a0*/  LDG.E R23, desc[UR4][R6.64+0x8c] ;  /* 0x00008c0406177981 */ /* 0x000f68000c1e1900 */
[----:B-----5:R-:W-:Y:S04]  /*09b0*/  STG.E desc[UR4][R8.64+0x8c], R23 ;  /* 0x00008c1708007986 */ /* 0x020fe8000c101904 */
[----:B0-----:R-:W5:Y:S04]  /*09c0*/  LDG.E R21, desc[UR4][R2.64+0x90] ;  /* 0x0000900402157981 */ /* 0x001f68000c1e1900 */
[----:B-----5:R0:W-:Y:S04]  /*09d0*/  STG.E desc[UR4][R4.64+0x90], R21 ;  /* 0x0000901504007986 */ /* 0x0201e8000c101904 */
[----:B------:R-:W5:Y:S04]  /*09e0*/  LDG.E R25, desc[UR4][R6.64+0x90] ;  /* 0x0000900406197981 */ /* 0x000f68000c1e1900 */
[----:B-----5:R-:W-:Y:S04]  /*09f0*/  STG.E desc[UR4][R8.64+0x90], R25 ;  /* 0x0000901908007986 */ /* 0x020fe8000c101904 */
        /* <DEDUP_REMOVED lines=8> */
[----:B----4-:R-:W3:Y:S04]  /*0a80*/  LDG.E R19, desc[UR4][R2.64+0x9c] ;  /* 0x00009c0402137981 */ /* 0x010ee8000c1e1900 */
[----:B---3--:R2:W-:Y:S04]  /*0a90*/  STG.E desc[UR4][R4.64+0x9c], R19 ;  /* 0x00009c1304007986 */ /* 0x0085e8000c101904 */
[----:B0-----:R-:W3:Y:S04]  /*0aa0*/  LDG.E R21, desc[UR4][R6.64+0x9c] ;  /* 0x00009c0406157981 */ /* 0x001ee8000c1e1900 */
[----:B---3--:R2:W-:Y:S04]  /*0ab0*/  STG.E desc[UR4][R8.64+0x9c], R21 ;  /* 0x00009c1508007986 */ /* 0x0085e8000c101904 */
[----:B-----5:R-:W3:Y:S01]  /*0ac0*/  LDG.E R11, desc[UR4][R2.64+0xa0] ;  /* 0x0000a004020b7981 */ /* 0x020ee2000c1e1900 */
[----:B------:R-:W-:-:S04]  /*0ad0*/  IADD3 R0, PT, PT, R0, 0x1, RZ ;  /* 0x0000000100007810 */ /* 0x000fc80007ffe0ff */
[----:B------:R-:W-:Y:S01]  /*0ae0*/  ISETP.NE.AND P0, PT, R0, 0x29, PT ;  /* 0x000000290000780c */ /* 0x000fe20003f05270 */
[----:B---3--:R2:W-:Y:S04]  /*0af0*/  STG.E desc[UR4][R4.64+0xa0], R11 ;  /* 0x0000a00b04007986 */ /* 0x0085e8000c101904 */
[----:B-1----:R-:W3:Y:S04]  /*0b00*/  LDG.E R13, desc[UR4][R6.64+0xa0] ;  /* 0x0000a004060d7981 */ /* 0x002ee8000c1e1900 */
[----:B---3--:R2:W-:Y:S04]  /*0b10*/  STG.E desc[UR4][R8.64+0xa0], R13 ;  /* 0x0000a00d08007986 */ /* 0x0085e8000c101904 */
[----:B------:R-:W-:Y:S05]  /*0b20*/  @P0 BRA `(.L_x_14) ;  /* 0xfffffff400440947 */ /* 0x000fea000383ffff */
[----:B------:R-:W-:Y:S05]  /*0b30*/  EXIT ;  /* 0x000000000000794d */ /* 0x000fea0003800000 */
.L_x_15:
        /* <DEDUP_REMOVED lines=12> */
.L_x_61:


//--------------------- .text._Z14compute_p_restv --------------------------
	.section	.text._Z14compute_p_restv,"ax",@progbits
	.align	128
        .global         _Z14compute_p_restv
        .type           _Z14compute_p_restv,@function
        .size           _Z14compute_p_restv,(.L_x_62 - _Z14compute_p_restv)
        .other          _Z14compute_p_restv,@"STO_CUDA_ENTRY STV_DEFAULT"
_Z14compute_p_restv:
.text._Z14compute_p_restv:
[----:B------:R-:W-:Y:S08]  /*0000*/  LDC R1, c[0x0][0x37c] ;  /* 0x0000df00ff017b82 */ /* 0x000ff00000000800 */
[----:B------:R-:W0:Y:S01]  /*0010*/  LDC.64 R2, c[0x4][0x10] ;  /* 0x01000400ff027b82 */ /* 0x000e220000000a00 */
[----:B------:R-:W0:Y:S02]  /*0020*/  LDCU.64 UR4, c[0x0][0x358] ;  /* 0x00006b00ff0477ac */ /* 0x000e240008000a00 */
[----:B0-----:R-:W2:Y:S04]  /*0030*/  LDG.E R23, desc[UR4][R2.64+0x19a4] ;  /* 0x0019a40402177981 */ /* 0x001ea8000c1e1900 */
[----:B------:R-:W3:Y:S04]  /*0040*/  LDG.E R5, desc[UR4][R2.64+0x9c] ;  /* 0x00009c0402057981 */ /* 0x000ee8000c1e1900 */
[----:B------:R-:W4:Y:S04]  /*0050*/  LDG.E R4, desc[UR4][R2.64+0x338] ;  /* 0x0003380402047981 */ /* 0x000f28000c1e1900 */
[----:B------:R-:W5:Y:S04]  /*0060*/  LDG.E R7, desc[UR4][R2.64+0x4] ;  /* 0x0000040402077981 */ /* 0x000f68000c1e1900 */
        /* <DEDUP_REMOVED lines=23> */
[----:B--2---:R0:W-:Y:S04]  /*01e0*/  STG.E desc[UR4][R2.64+0x19a0], R23 ;  /* 0x0019a01702007986 */ /* 0x0041e8000c101904 */
[----:B0-----:R-:W2:Y:S04]  /*01f0*/  LDG.E R23, desc[UR4][R2.64+0x84c] ;  /* 0x00084c0402177981 */ /* 0x001ea8000c1e1900 */
[----:B---3--:R0:W-:Y:S04]  /*0200*/  STG.E desc[UR4][R2.64+0xa0], R5 ;  /* 0x0000a00502007986 */ /* 0x0081e8000c101904 */
[----:B----4-:R1:W-:Y:S04]  /*0210*/  STG.E desc[UR4][R2.64+0x334], R4 ;  /* 0x0003340402007986 */ /* 0x0103e8000c101904 */
[----:B0-----:R-:W3:Y:S04]  /*0220*/  LDG.E R5, desc[UR4][R2.64+0x858] ;  /* 0x0008580402057981 */ /* 0x001ee8000c1e1900 */
[----:B-1----:R-:W4:Y:S04]  /*0230*/  LDG.E R4, desc[UR4][R2.64+0xcc8] ;  /* 0x000cc80402047981 */ /* 0x002f28000c1e1900 */
[----:B-----5:R0:W-:Y:S04]  /*0240*/  STG.E desc[UR4][R2.64], R7 ;  /* 0x0000000702007986 */ /* 0x0201e8000c101904 */
[----:B------:R1:W-:Y:S04]  /*0250*/  STG.E desc[UR4][R2.64+0x144], R9 ;  /* 0x0001440902007986 */ /* 0x0003e8000c101904 */
        /* <DEDUP_REMOVED lines=22> */
[----:B0-----:R-:W4:Y:S04]  /*03c0*/  LDG.E R7, desc[UR4][R2.64+0x994] ;  /* 0x0009940402077981 */ /* 0x001f28000c1e1900 */
[----:B-1----:R-:W4:Y:S04]  /*03d0*/  LDG.E R9, desc[UR4][R2.64+0x8fc] ;  /* 0x0008fc0402097981 */ /* 0x002f28000c1e1900 */
[----:B-----5:R-:W5:Y:S04]  /*03e0*/  LDG.E R11, desc[UR4][R2.64+0xa38] ;  /* 0x000a3804020b7981 */ /* 0x020f68000c1e1900 */
        /* <DEDUP_REMOVED lines=27> */
[----:B------:R-:W-:Y:S04]  /*05a0*/  STG.E desc[UR4][R2.64+0x998], R7 ;  /* 0x0009980702007986 */ /* 0x000fe8000c101904 */
[----:B------:R-:W-:Y:S04]  /*05b0*/  STG.E desc[UR4][R2.64+0x8f8], R9 ;  /* 0x0008f80902007986 */ /* 0x000fe8000c101904 */
[----:B-----5:R-:W-:Y:S04]  /*05c0*/  STG.E desc[UR4][R2.64+0xa3c], R11 ;  /* 0x000a3c0b02007986 */ /* 0x020fe8000c101904 */
[----:B------:R-:W-:Y:S04]  /*05d0*/  STG.E desc[UR4][R2.64+0x99c], R13 ;  /* 0x00099c0d02007986 */ /* 0x000fe8000c101904 */
        /* <DEDUP_REMOVED lines=46> */
[----:B---3--:R-:W-:Y:S04]  /*08c0*/  STG.E desc[UR4][R2.64+0x1334], R5 ;  /* 0x0013340502007986 */ /* 0x008fe8000c101904 */
[----:B----4-:R0:W-:Y:S02]  /*08d0*/  STG.E desc[UR4][R2.64+0x1294], R4 ;  /* 0x0012940402007986 */ /* 0x0101e4000c101904 */
[----:B0-----:R-:W0:Y:S02]  /*08e0*/  LDC.64 R4, c[0x4][0x10] ;  /* 0x01000400ff047b82 */ /* 0x001e240000000a00 */
        /* <DEDUP_REMOVED lines=24> */
[----:B--2---:R1:W-:Y:S04]  /*0a70*/  STG.E desc[UR4][R2.64+0x1668], R23 ;  /* 0x0016681702007986 */ /* 0x0043e8000c101904 */
[----:B0-----:R-:W2:Y:S04]  /*0a80*/  LDG.E R25, desc[UR4][R4.64+0xa4] ;  /* 0x0000a40404197981 */ /* 0x001ea8000c1e1900 */
[----:B------:R-:W3:Y:S04]  /*0a90*/  LDG.E R28, desc[UR4][R4.64+0xa8] ;  /* 0x0000a804041c7981 */ /* 0x000ee8000c1e1900 */
[----:B-1----:R-:W4:Y:S04]  /*0aa0*/  LDG.E R23, desc[UR4][R4.64+0x118] ;  /* 0x0001180404177981 */ /* 0x002f28000c1e1900 */
        /* <DEDUP_REMOVED lines=25> */
[----:B---3--:R1:W-:Y:S04]  /*0c40*/  STG.E desc[UR4][R4.64+0x4], R28 ;  /* 0x0000041c04007986 */ /* 0x0083e8000c101904 */
[----:B----4-:R2:W-:Y:S04]  /*0c50*/  STG.E desc[UR4][R4.64+0x74], R23 ;  /* 0x0000741704007986 */ /* 0x0105e8000c101904 */
[----:B0-----:R-:W3:Y:S04]  /*0c60*/  LDG.E R25, desc[UR4][R4.64+0xd4] ;  /* 0x0000d40404197981 */ /* 0x001ee8000c1e1900 */
[----:B-1----:R-:W4:Y:S04]  /*0c70*/  LDG.E R28, desc[UR4][R4.64+0x114] ;  /* 0x00011404041c7981 */ /* 0x002f28000c1e1900 */
[----:B--2---:R-:W2:Y:S04]  /*0c80*/  LDG.E R23, desc[UR4][R4.64+0xd0] ;  /* 0x0000d00404177981 */ /* 0x004ea8000c1e1900 */
[----:B-----5:R-:W-:Y:S04]  /*0c90*/  STG.E desc[UR4][R4.64+0x1c], R3 ;  /* 0x00001c0304007986 */ /* 0x020fe8000c101904 */
[----:B------:R0:W-:Y:S04]  /*0ca0*/  STG.E desc[UR4][R4.64+0x40], R2 ;  /* 0x0000400204007986 */ /* 0x0001e8000c101904 */
[----:B------:R-:W-:Y:S04]  /*0cb0*/  STG.E desc[UR4][R4.64+0x8], R7 ;  /* 0x0000080704007986 */ /* 0x000fe8000c101904 */
[----:B------:R1:W-:Y:S01]  /*0cc0*/  STG.E desc[UR4][R4.64+0x44], R6 ;  /* 0x0000440604007986 */ /* 0x0003e2000c101904 */
[----:B0-----:R-:W0:Y:S08]  /*0cd0*/  LDC.64 R2, c[0x4][0x10] ;  /* 0x01000400ff027b82 */ /* 0x001e300000000a00 */
[----:B-1----:R-:W1:Y:S01]  /*0ce0*/  LDC.64 R6, c[0x4][0x10] ;  /* 0x01000400ff067b82 */ /* 0x002e620000000a00 */
        /* <DEDUP_REMOVED lines=15> */
[----:B------:R-:W-:Y:S04]  /*0de0*/  STG.E desc[UR4][R4.64+0x5c], R18 ;  /* 0x00005c1204007986 */ /* 0x000fe8000c101904 */
[----:B------:R-:W-:Y:S04]  /*0df0*/  STG.E desc[UR4][R4.64+0x60], R20 ;  /* 0x0000601404007986 */ /* 0x000fe8000c101904 */
[----:B------:R-:W-:Y:S04]  /*0e00*/  STG.E desc[UR4][R4.64+0x64], R22 ;  /* 0x0000641604007986 */ /* 0x000fe8000c101904 */
[----:B------:R-:W-:Y:S04]  /*0e10*/  STG.E desc[UR4][R4.64+0x68], R24 ;  /* 0x0000681804007986 */ /* 0x000fe8000c101904 */
[----:B------:R-:W-:Y:S04]  /*0e20*/  STG.E desc[UR4][R4.64+0x6c], R26 ;  /* 0x00006c1a04007986 */ /* 0x000fe8000c101904 */
        /* <DEDUP_REMOVED lines=29> */
[----:B---3--:R-:W-:Y:S04]  /*1000*/  STG.E desc[UR4][R4.64+0x30], R25 ;  /* 0x0000301904007986 */ /* 0x008fe8000c101904 */
[----:B----4-:R-:W-:Y:S04]  /*1010*/  STG.E desc[UR4][R4.64+0x70], R28 ;  /* 0x0000701c04007986 */ /* 0x010fe8000c101904 */
[----:B--2---:R2:W-:Y:S04]  /*1020*/  STG.E desc[UR4][R4.64+0x2c], R23 ;  /* 0x00002c1704007986 */ /* 0x0045e8000c101904 */
[----:B0-----:R0:W-:Y:S04]  /*1030*/  STG.E desc[UR4][R2.64+0x1a14], RZ ;  /* 0x001a14ff02007986 */ /* 0x0011e8000c101904 */
[----:B-1----:R-:W3:Y:S01]  /*1040*/  LDG.E R19, desc[UR4][R6.64+0x11c] ;  /* 0x00011c0406137981 */ /* 0x002ee2000c1e1900 */
[----:B-----5:R-:W3:Y:S08]  /*1050*/  LDC.64 R8, c[0x4][0x10] ;  /* 0x01000400ff087b82 */ /* 0x020ef00000000a00 */
[----:B------:R-:W1:Y:S08]  /*1060*/  LDC.64 R10, c[0x4][0x10] ;  /* 0x01000400ff0a7b82 */ /* 0x000e700000000a00 */
[----:B------:R-:W4:Y:S01]  /*1070*/  LDC.64 R12, c[0x4][0x10] ;  /* 0x01000400ff0c7b82 */ /* 0x000f220000000a00 */
[----:B---3--:R3:W-:Y:S04]  /*1080*/  STG.E desc[UR4][R8.64+0x78], R19 ;  /* 0x0000781308007986 */ /* 0x0087e8000c101904 */
[----:B-1----:R1:W-:Y:S04]  /*1090*/  STG.E desc[UR4][R10.64+0x1a18], RZ ;  /* 0x001a18ff0a007986 */ /* 0x0023e8000c101904 */
[----:B----4-:R-:W4:Y:S01]  /*10a0*/  LDG.E R21, desc[UR4][R12.64+0x120] ;  /* 0x000120040c157981 */ /* 0x010f22000c1e1900 */
[----:B------:R-:W4:Y:S08]  /*10b0*/  LDC.64 R14, c[0x4][0x10] ;  /* 0x01000400ff0e7b82 */ /* 0x000f300000000a00 */
[----:B------:R-:W5:Y:S08]  /*10c0*/  LDC.64 R16, c[0x4][0x10] ;  /* 0x01000400ff107b82 */ /* 0x000f700000000a00 */
[----:B--2---:R-:W2:Y:S01]  /*10d0*/  LDC.64 R4, c[0x4][0x10] ;  /* 0x01000400ff047b82 */ /* 0x004ea20000000a00 */
[----:B----4-:R4:W-:Y:S04]  /*10e0*/  STG.E desc[UR4][R14.64+0x7c], R21 ;  /* 0x00007c150e007986 */ /* 0x0109e8000c101904 */
[----:B-----5:R5:W-:Y:S04]  /*10f0*/  STG.E desc[UR4][R16.64+0x1a1c], RZ ;  /* 0x001a1cff10007986 */ /* 0x020be8000c101904 */
[----:B--2---:R-:W2:Y:S01]  /*1100*/  LDG.E R23, desc[UR4][R4.64+0x124] ;  /* 0x0001240404177981 */ /* 0x004ea2000c1e1900 */
[----:B0-----:R-:W2:Y:S08]  /*1110*/  LDC.64 R2, c[0x4][0x10] ;  /* 0x01000400ff027b82 */ /* 0x001eb00000000a00 */
[----:B------:R-:W0:Y:S08]  /*1120*/  LDC.64 R6, c[0x4][0x10] ;  /* 0x01000400ff067b82 */ /* 0x000e300000000a00 */
[----:B---3--:R-:W3:Y:S01]  /*1130*/  LDC.64 R8, c[0x4][0x10] ;  /* 0x01000400ff087b82 */ /* 0x008ee20000000a00 */
[----:B--2---:R2:W-:Y:S04]  /*1140*/  STG.E desc[UR4][R2.64+0x80], R23 ;  /* 0x0000801702007986 */ /* 0x0045e8000c101904 */
[----:B0-----:R0:W-:Y:S04]  /*1150*/  STG.E desc[UR4][R6.64+0x1a20], RZ ;  /* 0x001a20ff06007986 */ /* 0x0011e8000c101904 */
[----:B---3--:R-:W3:Y:S01]  /*1160*/  LDG.E R19, desc[UR4][R8.64+0x128] ;  /* 0x0001280408137981 */ /* 0x008ee2000c1e1900 */
[----:B-1----:R-:W3:Y:S08]  /*1170*/  LDC.64 R10, c[0x4][0x10] ;  /* 0x01000400ff0a7b82 */ /* 0x002ef00000000a00 */
[----:B------:R-:W1:Y:S08]  /*1180*/  LDC.64 R12, c[0x4][0x10] ;  /* 0x01000400ff0c7b82 */ /* 0x000e700000000a00 */
[----:B----4-:R-:W4:Y:S01]  /*1190*/  LDC.64 R14, c[0x4][0x10] ;  /* 0x01000400ff0e7b82 */ /* 0x010f220000000a00 */
[----:B---3--:R3:W-:Y:S04]  /*11a0*/  STG.E desc[UR4][R10.64+0x84], R19 ;  /* 0x000084130a007986 */ /* 0x0087e8000c101904 */
[----:B-1----:R1:W-:Y:S04]  /*11b0*/  STG.E desc[UR4][R12.64+0x1a24], RZ ;  /* 0x001a24ff0c007986 */ /* 0x0023e8000c101904 */
[----:B----4-:R-:W4:Y:S01]  /*11c0*/  LDG.E R21, desc[UR4][R14.64+0x12c] ;  /* 0x00012c040e157981 */ /* 0x010f22000c1e1900 */
[----:B------:R-:W4:Y:S08]  /*11d0*/  LDC.64 R4, c[0x4][0x10] ;  /* 0x01000400ff047b82 */ /* 0x000f300000000a00 */
[----:B-----5:R-:W5:Y:S08]  /*11e0*/  LDC.64 R16, c[0x4][0x10] ;  /* 0x01000400ff107b82 */ /* 0x020f700000000a00 */
        /* <DEDUP_REMOVED lines=25> */
[----:B--2---:R-:W-:Y:S04]  /*1380*/  STG.E desc[UR4][R8.64+0x98], R23 ;  /* 0x0000981708007986 */ /* 0x004fe8000c101904 */
[----:B0-----:R-:W-:Y:S04]  /*1390*/  STG.E desc[UR4][R10.64+0x1a38], RZ ;  /* 0x001a38ff0a007986 */ /* 0x001fe8000c101904 */
[----:B---3--:R-:W2:Y:S01]  /*13a0*/  LDG.E R13, desc[UR4][R12.64+0x140] ;  /* 0x000140040c0d7981 */ /* 0x008ea2000c1e1900 */
[----:B------:R-:W2:Y:S08]  /*13b0*/  LDC.64 R4, c[0x4][0x10] ;  /* 0x01000400ff047b82 */ /* 0x000eb00000000a00 */
[----:B-1----:R-:W0:Y:S08]  /*13c0*/  LDC.64 R14, c[0x4][0x10] ;  /* 0x01000400ff0e7b82 */ /* 0x002e300000000a00 */
[----:B----4-:R-:W1:Y:S01]  /*13d0*/  LDC.64 R2, c[0x4][0x10] ;  /* 0x01000400ff027b82 */ /* 0x010e620000000a00 */
[----:B--2---:R-:W-:Y:S04]  /*13e0*/  STG.E desc[UR4][R4.64+0x9c], R13 ;  /* 0x00009c0d04007986 */ /* 0x004fe8000c101904 */
[----:B0-----:R-:W-:Y:S04]  /*13f0*/  STG.E desc[UR4][R14.64+0x1a3c], RZ ;  /* 0x001a3cff0e007986 */ /* 0x001fe8000c101904 */
[----:B-1----:R-:W2:Y:S01]  /*1400*/  LDG.E R3, desc[UR4][R2.64+0x144] ;  /* 0x0001440402037981 */ /* 0x002ea2000c1e1900 */
[----:B------:R-:W2:Y:S08]  /*1410*/  LDC.64 R6, c[0x4][0x10] ;  /* 0x01000400ff067b82 */ /* 0x000eb00000000a00 */
[----:B-----5:R-:W0:Y:S01]  /*1420*/  LDC.64 R16, c[0x4][0x10] ;  /* 0x01000400ff107b82 */ /* 0x020e220000000a00 */
[----:B--2---:R-:W-:Y:S04]  /*1430*/  STG.E desc[UR4][R6.64+0xa0], R3 ;  /* 0x0000a00306007986 */ /* 0x004fe8000c101904 */
[----:B0-----:R-:W-:Y:S01]  /*1440*/  STG.E desc[UR4][R16.64+0x1a40], RZ ;  /* 0x001a40ff10007986 */ /* 0x001fe2000c101904 */
[----:B------:R-:W-:Y:S05]  /*1450*/  EXIT ;  /* 0x000000000000794d */ /* 0x000fea0003800000 */
.L_x_16:
        /* <DEDUP_REMOVED lines=10> */
.L_x_62:


//--------------------- .text._Z9compute_pv       --------------------------
	.section	.text._Z9compute_pv,"ax",@progbits
	.align	128
        .global         _Z9compute_pv
        .type           _Z9compute_pv,@function
        .size           _Z9compute_pv,(.L_x_56 - _Z9compute_pv)
        .other          _Z9compute_pv,@"STO_CUDA_ENTRY STV_DEFAULT"
_Z9compute_pv:
.text._Z9compute_pv:
[----:B------:R-:W-:Y:S08]  /*0000*/  LDC R1, c[0x0][0x37c] ;  /* 0x0000df00ff017b82 */ /* 0x000ff00000000800 */
[----:B------:R-:W0:Y:S01]  /*0010*/  LDC.64 R2, c[0x4][0x40] ;  /* 0x01001000ff027b82 */ /* 0x000e220000000a00 */
[----:B------:R-:W0:Y:S07]  /*0020*/  LDCU.64 UR18, c[0x0][0x358] ;  /* 0x00006b00ff1277ac */ /* 0x000e2e0008000a00 */
[----:B------:R-:W1:Y:S01]  /*0030*/  LDC.64 R16, c[0x4][0x38] ;  /* 0x01000e00ff107b82 */ /* 0x000e620000000a00 */
[----:B0-----:R-:W2:Y:S04]  /*0040*/  LDG.E.64 R2, desc[UR18][R2.64] ;  /* 0x0000001202027981 */ /* 0x001ea8000c1e1b00 */
[----:B-1----:R-:W3:Y:S01]  /*0050*/  LDG.E.64 R16, desc[UR18][R16.64] ;  /* 0x0000001210107981 */ /* 0x002ee2000c1e1b00 */
[----:B------:R-:W-:Y:S01]  /*0060*/  UMOV UR12, 0x1 ;  /* 0x00000001000c7882 */ /* 0x000fe20000000000 */
[----:B--2---:R-:W-:-:S02]  /*0070*/  R2UR UR16, R2 ;  /* 0x00000000021072ca */ /* 0x004fc400000e0000 */
[----:B------:R-:W-:Y:S01]  /*0080*/  R2UR UR17, R3 ;  /* 0x00000000031172ca */ /* 0x000fe200000e0000 */
[----:B---3--:R-:W-:-:S10]  /*0090*/  DMUL R14, R16, R16 ;  /* 0x00000010100e7228 */ /* 0x008fd40000000000 */
[----:B------:R-:W-:Y:S02]  /*00a0*/  IMAD.U32 R30, RZ, RZ, UR16 ;  /* 0x00000010ff1e7e24 */ /* 0x000fe4000f8e00ff */
[----:B------:R-:W-:-:S06]  /*00b0*/  IMAD.U32 R31, RZ, RZ, UR17 ;  /* 0x00000011ff1f7e24 */ /* 0x000fcc000f8e00ff */
[----:B------:R-:W-:-:S08]  /*00c0*/  DMUL R30, R30, UR16 ;  /* 0x000000101e1e7c28 */ /* 0x000fd00008000000 */
[----:B------:R-:W-:-:S08]  /*00d0*/  DADD R12, R30, R14 ;  /* 0x000000001e0c7229 */ /* 0x000fd0000000000e */
[----:B------:R-:W-:-:S11]  /*00e0*/  DADD R12, R12, R12 ;  /* 0x000000000c0c7229 */ /* 0x000fd6000000000c */
.L_x_23:
[----:B0-----:R-:W0:Y:S01]  /*00f0*/  LDCU.64 UR4, c[0x4][0x30] ;  /* 0x01000600ff0477ac */ /* 0x001e220008000a00 */
[----:B------:R-:W1:Y:S01]  /*0100*/  LDCU.64 UR6, c[0x4][0x10] ;  /* 0x01000200ff0677ac */ /* 0x000e620008000a00 */
[----:B------:R-:W2:Y:S01]  /*0110*/  LDCU.64 UR8, c[0x4][0x18] ;  /* 0x01000300ff0877ac */ /* 0x000ea20008000a00 */
[----:B0-----:R-:W-:-:S06]  /*0120*/  UIMAD.WIDE.U32 UR4, UR12, 0xa4, UR4 ;  /* 0x000000a40c0478a5 */ /* 0x001fcc000f8e0004 */
[----:B------:R-:W-:Y:S01]  /*0130*/  IMAD.U32 R2, RZ, RZ, UR4 ;  /* 0x00000004ff027e24 */ /* 0x000fe2000f8e00ff */
[----:B------:R-:W-:-:S05]  /*0140*/  MOV R3, UR5 ;  /* 0x0000000500037c02 */ /* 0x000fca0008000f00 */
[----:B------:R0:W5:Y:S01]  /*0150*/  LDG.E R2, desc[UR18][R2.64+0x4] ;  /* 0x0000041202027981 */ /* 0x000162000c1e1900 */
[----:B-1----:R-:W-:Y:S02]  /*0160*/  UIMAD.WIDE.U32 UR6, UR12, 0xa4, UR6 ;  /* 0x000000a40c0678a5 */ /* 0x002fe4000f8e0006 */
[----:B--2---:R-:W-:Y:S02]  /*0170*/  UIMAD.WIDE.U32 UR8, UR12, 0xa4, UR8 ;  /* 0x000000a40c0878a5 */ /* 0x004fe4000f8e0008 */
[----:B------:R-:W-:Y:S02]  /*0180*/  UIADD3 UR13, UP1, UPT, UR6, 0x8, URZ ;  /* 0x00000008060d7890 */ /* 0x000fe4000ff3e0ff */
[----:B------:R-:W-:Y:S02]  /*0190*/  UIADD3 UR6, UP0, UPT, UR4, 0xc, URZ ;  /* 0x0000000c04067890 */ /* 0x000fe4000ff1e0ff */
[----:B------:R-:W-:Y:S02]  /*01a0*/  UIADD3 UR12, UPT, UPT, UR12, 0x1, URZ ;  /* 0x000000010c0c7890 */ /* 0x000fe4000fffe0ff */
[----:B------:R-:W-:-:S02]  /*01b0*/  UIADD3 UR10, UP2, UPT, UR8, 0x10, URZ ;  /* 0x00000010080a7890 */ /* 0x000fc4000ff5e0ff */
[----:B------:R-:W-:Y:S02]  /*01c0*/  UIADD3.X UR14, UPT, UPT, URZ, UR7, URZ, UP1, !UPT ;  /* 0x00000007ff0e7290 */ /* 0x000fe40008ffe4ff */
[----:B------:R-:W-:Y:S02]  /*01d0*/  UIADD3.X UR7, UPT, UPT, URZ, UR5, URZ, UP0, !UPT ;  /* 0x00000005ff077290 */ /* 0x000fe400087fe4ff */
[----:B------:R-:W-:Y:S02]  /*01e0*/  UIADD3.X UR11, UPT, UPT, URZ, UR9, URZ, UP2, !UPT ;  /* 0x00000009ff0b7290 */ /* 0x000fe400097fe4ff */
[----:B------:R-:W-:Y:S01]  /*01f0*/  UISETP.NE.AND UP0, UPT, UR12, 0x28, UPT ;  /* 0x000000280c00788c */ /* 0x000fe2000bf05270 */
[----:B0-----:R-:W-:-:S10]  /*0200*/  UMOV UR4, URZ ;  /* 0x000000ff00047c82 */ /* 0x001fd40008000000 */
.L_x_22:
[----:B------:R-:W-:Y:S01]  /*0210*/  IMAD.U32 R4, RZ, RZ, UR10 ;  /* 0x0000000aff047e24 */ /* 0x000fe2000f8e00ff */
[----:B------:R-:W-:Y:S01]  /*0220*/  MOV R9, UR7 ;  /* 0x0000000700097c02 */ /* 0x000fe20008000f00 */
[----:B0-----:R-:W-:Y:S02]  /*0230*/  IMAD.U32 R5, RZ, RZ, UR11 ;  /* 0x0000000bff057e24 */ /* 0x001fe4000f8e00ff */
[----:B------:R-:W-:Y:S02]  /*0240*/  IMAD.U32 R8, RZ, RZ, UR6 ;  /* 0x00000006ff087e24 */ /* 0x000fe4000f8e00ff */
[----:B------:R-:W-:Y:S01]  /*0250*/  IMAD.U32 R19, RZ, RZ, UR7 ;  /* 0x00000007ff137e24 */ /* 0x000fe2000f8e00ff */
[----:B------:R0:W2:Y:S01]  /*0260*/  LDG.E R25, desc[UR18][R4.64+-0xc] ;  /* 0xfffff41204197981 */ /* 0x0000a2000c1e1900 */
[----:B------:R-:W-:-:S03]  /*0270*/  IMAD.U32 R18, RZ, RZ, UR6 ;  /* 0x00000006ff127e24 */ /* 0x000fc6000f8e00ff */
[----:B------:R-:W3:Y:S01]  /*0280*/  LDG.E R8, desc[UR18][R8.64+0x9c] ;  /* 0x00009c1208087981 */ /* 0x000ee2000c1e1900 */
[----:B------:R-:W-:-:S03]  /*0290*/  IMAD.U32 R22, RZ, RZ, UR6 ;  /* 0x00000006ff167e24 */ /* 0x000fc6000f8e00ff */
[----:B------:R-:W3:Y:S01]  /*02a0*/  LDG.E R19, desc[UR18][R18.64+-0xac] ;  /* 0xffff541212137981 */ /* 0x000ee2000c1e1900 */
[----:B------:R-:W-:Y:S01]  /*02b0*/  IMAD.U32 R20, RZ, RZ, UR6 ;  /* 0x00000006ff147e24 */ /* 0x000fe2000f8e00ff */
[----:B------:R-:W-:Y:S01]  /*02c0*/  MOV R21, UR7 ;  /* 0x0000000700157c02 */ /* 0x000fe20008000f00 */
[----:B------:R-:W-:-:S04]  /*02d0*/  IMAD.U32 R23, RZ, RZ, UR7 ;  /* 0x00000007ff177e24 */ /* 0x000fc8000f8e00ff */
[----:B------:R-:W4:Y:S04]  /*02e0*/  LDG.E R3, desc[UR18][R20.64+-0x4] ;  /* 0xfffffc1214037981 */ /* 0x000f28000c1e1900 */
[----:B------:R-:W4:Y:S01]  /*02f0*/  LDG.E R22, desc[UR18][R22.64+-0xc] ;  /* 0xfffff41216167981 */ /* 0x000f22000c1e1900 */
[----:B------:R-:W0:Y:S01]  /*0300*/  MUFU.RCP64H R7, R13 ;  /* 0x0000000d00077308 */ /* 0x000e220000001800 */
[----:B------:R-:W-:-:S06]  /*0310*/  IMAD.MOV.U32 R6, RZ, RZ, 0x1 ;  /* 0x00000001ff067424 */ /* 0x000fcc00078e00ff */
[----:B0-----:R-:W-:Y:S01]  /*0320*/  DFMA R4, -R12, R6, 1 ;  /* 0x3ff000000c04742b */ /* 0x001fe20000000106 */
[----:B------:R-:W-:Y:S01]  /*0330*/  UMOV UR8, UR13 ;  /* 0x0000000d00087c82 */ /* 0x000fe20008000000 */
[----:B------:R-:W-:Y:S01]  /*0340*/  UMOV UR9, UR14 ;  /* 0x0000000e00097c82 */ /* 0x000fe20008000000 */
[----:B--2---:R-:W0:Y:S01]  /*0350*/  F2F.F64.F32 R10, R25 ;  /* 0x00000019000a7310 */ /* 0x004e220000201800 */
[----:B---3--:R-:W-:-:S07]  /*0360*/  FADD R24, R8, R19 ;  /* 0x0000001308187221 */ /* 0x008fce0000000000 */
[----:B------:R-:W1:Y:S01]  /*0370*/  F2F.F64.F32 R8, R24 ;  /* 0x0000001800087310 */ /* 0x000e620000201800 */
[----:B------:R-:W-:Y:S02]  /*0380*/  DFMA R18, R4, R4, R4 ;  /* 0x000000040412722b */ /* 0x000fe40000000004 */
[----:B0-----:R-:W-:Y:S01]  /*0390*/  DMUL R10, R16, R10 ;  /* 0x0000000a100a7228 */ /* 0x001fe20000000000 */
[----:B----4-:R-:W-:-:S04]  /*03a0*/  FADD R0, R3, R22 ;  /* 0x0000001603007221 */ /* 0x010fc80000000000 */
[----:B------:R-:W0:Y:S01]  /*03b0*/  F2F.F64.F32 R4, R0 ;  /* 0x0000000000047310 */ /* 0x000e220000201800 */
[----:B------:R-:W-:Y:S02]  /*03c0*/  DFMA R6, R6, R18, R6 ;  /* 0x000000120606722b */ /* 0x000fe40000000006 */
[----:B------:R-:W-:Y:S02]  /*03d0*/  DMUL R10, R16, R10 ;  /* 0x0000000a100a7228 */ /* 0x000fe40000000000 */
[----:B-1----:R-:W-:-:S04]  /*03e0*/  DMUL R8, R14, R8 ;  /* 0x000000080e087228 */ /* 0x002fc80000000000 */
[----:B------:R-:W-:Y:S02]  /*03f0*/  DFMA R18, -R12, R6, 1 ;  /* 0x3ff000000c12742b */ /* 0x000fe40000000106 */
[----:B------:R-:W-:Y:S02]  /*0400*/  DMUL R10, R10, UR16 ;  /* 0x000000100a0a7c28 */ /* 0x000fe40008000000 */
[----:B0-----:R-:W-:-:S04]  /*0410*/  DFMA R4, R30, R4, R8 ;  /* 0x000000041e04722b */ /* 0x001fc80000000008 */
[----:B------:R-:W-:-:S04]  /*0420*/  DFMA R6, R6, R18, R6 ;  /* 0x000000120606722b */ /* 0x000fc80000000006 */
[----:B------:R-:W-:-:S08]  /*0430*/  DFMA R10, R10, -UR16, R4 ;  /* 0x800000100a0a7c2b */ /* 0x000fd00008000004 */
[----:B------:R-:W-:-:S08]  /*0440*/  DMUL R4, R10, R6 ;  /* 0x000000060a047228 */ /* 0x000fd00000000000 */
[----:B------:R-:W-:-:S08]  /*0450*/  DFMA R8, -R12, R4, R10 ;  /* 0x000000040c08722b */ /* 0x000fd0000000010a */
[----:B------:R-:W-:Y:S01]  /*0460*/  DFMA R6, R6, R8, R4 ;  /* 0x000000080606722b */ /* 0x000fe20000000004 */
[----:B------:R-:W-:-:S09]  /*0470*/  FSETP.GEU.AND P1, PT, |R11|, 6.5827683646048100446e-37, PT ;  /* 0x036000000b00780b */ /* 0x000fd20003f2e200 */
[----:B------:R-:W-:-:S05]  /*0480*/  FFMA R0, RZ, R13, R7 ;  /* 0x0000000dff007223 */ /* 0x000fca0000000007 */
[----:B------:R-:W-:-:S13]  /*0490*/  FSETP.GT.AND P0, PT, |R0|, 1.469367938527859385e-39, PT ;  /* 0x001000000000780b */ /* 0x000fda0003f04200 */
[----:B------:R-:W-:Y:S05]  /*04a0*/  @P0 BRA P1, `(.L_x_17) ;  /* 0x0000000000200947 */ /* 0x000fea0000800000 */
[----:B------:R-:W-:Y:S01]  /*04b0*/  MOV R6, R10 ;  /* 0x0000000a00067202 */ /* 0x000fe20000000f00 */
[----:B------:R-:W-:Y:S01]  /*04c0*/  IMAD.MOV.U32 R7, RZ, RZ, R11 ;  /* 0x000000ffff077224 */ /* 0x000fe200078e000b */
[----:B------:R-:W-:Y:S01]  /*04d0*/  MOV R0, 0x510 ;  /* 0x0000051000007802 */ /* 0x000fe20000000f00 */
[----:B------:R-:W-:Y:S02]  /*04e0*/  IMAD.MOV.U32 R8, RZ, RZ, R12 ;  /* 0x000000ffff087224 */ /* 0x000fe400078e000c */
[----:B------:R-:W-:-:S07]  /*04f0*/  IMAD.MOV.U32 R9, RZ, RZ, R13 ;  /* 0x000000ffff097224 */ /* 0x000fce00078e000d */
[----:B-----5:R-:W-:Y:S05]  /*0500*/  CALL.REL.NOINC `($__internal_1_$__cuda_sm20_div_rn_f64_full) ;  /* 0x0000000800947944 */ /* 0x020fea0003c00000 */
[----:B------:R-:W-:Y:S01]  /*0510*/  MOV R6, R20 ;  /* 0x0000001400067202 */ /* 0x000fe20000000f00 */
[----:B------:R-:W-:-:S07]  /*0520*/  IMAD.MOV.U32 R7, RZ, RZ, R21 ;  /* 0x000000ffff077224 */ /* 0x000fce00078e0015 */
.L_x_17:
[----:B------:R-:W0:Y:S01]  /*0530*/  F2F.F32.F64 R7, R6 ;  /* 0x0000000600077310 */ /* 0x000e220000301000 */
[----:B------:R-:W-:Y:S01]  /*0540*/  IMAD.U32 R20, RZ, RZ, UR8 ;  /* 0x00000008ff147e24 */ /* 0x000fe2000f8e00ff */
[----:B------:R-:W-:Y:S01]  /*0550*/  MOV R26, UR10 ;  /* 0x0000000a001a7c02 */ /* 0x000fe20008000f00 */
        /* <DEDUP_REMOVED lines=8> */
[----:B------:R-:W-:-:S03]  /*05e0*/  IMAD.U32 R4, RZ, RZ, UR6 ;  /* 0x00000006ff047e24 */ /* 0x000fc6000f8e00ff */
[----:B------:R-:W3:Y:S01]  /*05f0*/  LDG.E R22, desc[UR18][R22.64+0xa0] ;  /* 0x0000a01216167981 */ /* 0x000ee2000c1e1900 */
[----:B------:R-:W-:-:S03]  /*0600*/  IMAD.U32 R5, RZ, RZ, UR7 ;  /* 0x00000007ff057e24 */ /* 0x000fc6000f8e00ff */
[----:B------:R-:W3:Y:S04]  /*0610*/  LDG.E R25, desc[UR18][R24.64+-0xa8] ;  /* 0xffff581218197981 */ /* 0x000ee8000c1e1900 */
[----:B------:R-:W4:Y:S01]  /*0620*/  LDG.E R4, desc[UR18][R4.64] ;  /* 0x0000001204047981 */ /* 0x000f22000c1e1900 */
[----:B------:R-:W1:Y:S01]  /*0630*/  MUFU.RCP64H R11, R13 ;  /* 0x0000000d000b7308 */ /* 0x000e620000001800 */
[----:B------:R-:W-:-:S06]  /*0640*/  MOV R10, 0x1 ;  /* 0x00000001000a7802 */ /* 0x000fcc0000000f00 */
[----:B-1----:R-:W-:-:S08]  /*0650*/  DFMA R8, -R12, R10, 1 ;  /* 0x3ff000000c08742b */ /* 0x002fd0000000010a */
[----:B0-----:R-:W-:-:S08]  /*0660*/  DFMA R20, R8, R8, R8 ;  /* 0x000000080814722b */ /* 0x001fd00000000008 */
[----:B------:R-:W-:-:S08]  /*0670*/  DFMA R10, R10, R20, R10 ;  /* 0x000000140a0a722b */ /* 0x000fd0000000000a */
[----:B------:R-:W-:-:S08]  /*0680*/  DFMA R20, -R12, R10, 1 ;  /* 0x3ff000000c14742b */ /* 0x000fd0000000010a */
[----:B------:R-:W-:Y:S01]  /*0690*/  DFMA R20, R10, R20, R10 ;  /* 0x000000140a14722b */ /* 0x000fe2000000000a */
[----:B--2---:R-:W0:Y:S01]  /*06a0*/  F2F.F64.F32 R18, R26 ;  /* 0x0000001a00127310 */ /* 0x004e220000201800 */
[----:B---3--:R-:W-:-:S07]  /*06b0*/  FADD R0, R22, R25 ;  /* 0x0000001916007221 */ /* 0x008fce0000000000 */
[----:B------:R-:W1:Y:S01]  /*06c0*/  F2F.F64.F32 R6, R0 ;  /* 0x0000000000067310 */ /* 0x000e620000201800 */
[----:B----45:R-:W-:Y:S01]  /*06d0*/  FADD R2, R4, R2 ;  /* 0x0000000204027221 */ /* 0x030fe20000000000 */
[----:B0-----:R-:W-:-:S06]  /*06e0*/  DMUL R18, R16, R18 ;  /* 0x0000001210127228 */ /* 0x001fcc0000000000 */
[----:B------:R-:W0:Y:S02]  /*06f0*/  F2F.F64.F32 R8, R2 ;  /* 0x0000000200087310 */ /* 0x000e240000201800 */
[----:B------:R-:W-:Y:S02]  /*0700*/  DMUL R18, R16, R18 ;  /* 0x0000001210127228 */ /* 0x000fe40000000000 */
[----:B-1----:R-:W-:-:S06]  /*0710*/  DMUL R6, R14, R6 ;  /* 0x000000060e067228 */ /* 0x002fcc0000000000 */
[----:B------:R-:W-:Y:S02]  /*0720*/  DMUL R18, R18, UR16 ;  /* 0x0000001012127c28 */ /* 0x000fe40008000000 */
[----:B0-----:R-:W-:-:S08]  /*0730*/  DFMA R6, R30, R8, R6 ;  /* 0x000000081e06722b */ /* 0x001fd00000000006 */
[----:B------:R-:W-:-:S08]  /*0740*/  DFMA R18, R18, -UR16, R6 ;  /* 0x8000001012127c2b */ /* 0x000fd00008000006 */
[----:B------:R-:W-:Y:S02]  /*0750*/  DMUL R6, R20, R18 ;  /* 0x0000001214067228 */ /* 0x000fe40000000000 */
[----:B------:R-:W-:-:S06]  /*0760*/  FSETP.GEU.AND P1, PT, |R19|, 6.5827683646048100446e-37, PT ;  /* 0x036000001300780b */ /* 0x000fcc0003f2e200 */
[----:B------:R-:W-:-:S08]  /*0770*/  DFMA R8, -R12, R6, R18 ;  /* 0x000000060c08722b */ /* 0x000fd00000000112 */
[----:B------:R-:W-:-:S10]  /*0780*/  DFMA R6, R20, R8, R6 ;  /* 0x000000081406722b */ /* 0x000fd40000000006 */
[----:B------:R-:W-:-:S05]  /*0790*/  FFMA R0, RZ, R13, R7 ;  /* 0x0000000dff007223 */ /* 0x000fca0000000007 */
[----:B------:R-:W-:-:S13]  /*07a0*/  FSETP.GT.AND P0, PT, |R0|, 1.469367938527859385e-39, PT ;  /* 0x001000000000780b */ /* 0x000fda0003f04200 */
[----:B------:R-:W-:Y:S05]  /*07b0*/  @P0 BRA P1, `(.L_x_18) ;  /* 0x0000000000200947 */ /* 0x000fea0000800000 */
[----:B------:R-:W-:Y:S01]  /*07c0*/  IMAD.MOV.U32 R6, RZ, RZ, R18 ;  /* 0x000000ffff067224 */ /* 0x000fe200078e0012 */
[----:B------:R-:W-:Y:S01]  /*07d0*/  MOV R9, R13 ;  /* 0x0000000d00097202 */ /* 0x000fe20000000f00 */
[----:B------:R-:W-:Y:S01]  /*07e0*/  IMAD.MOV.U32 R7, RZ, RZ, R19 ;  /* 0x000000ffff077224 */ /* 0x000fe200078e0013 */
[----:B------:R-:W-:Y:S01]  /*07f0*/  MOV R0, 0x820 ;  /* 0x0000082000007802 */ /* 0x000fe20000000f00 */
[----:B------:R-:W-:-:S07]  /*0800*/  IMAD.MOV.U32 R8, RZ, RZ, R12 ;  /* 0x000000ffff087224 */ /* 0x000fce00078e000c */
[----:B------:R-:W-:Y:S05]  /*0810*/  CALL.REL.NOINC `($__internal_1_$__cuda_sm20_div_rn_f64_full) ;  /* 0x0000000400d07944 */ /* 0x000fea0003c00000 */
[----:B------:R-:W-:Y:S02]  /*0820*/  IMAD.MOV.U32 R6, RZ, RZ, R20 ;  /* 0x000000ffff067224 */ /* 0x000fe400078e0014 */
[----:B------:R-:W-:-:S07]  /*0830*/  IMAD.MOV.U32 R7, RZ, RZ, R21 ;  /* 0x000000ffff077224 */ /* 0x000fce00078e0015 */
.L_x_18:
[----:B------:R-:W0:Y:S01]  /*0840*/  F2F.F32.F64 R7, R6 ;  /* 0x0000000600077310 */ /* 0x000e220000301000 */
[----:B------:R-:W-:Y:S01]  /*0850*/  MOV R20, UR8 ;  /* 0x0000000800147c02 */ /* 0x000fe20008000f00 */
[----:B------:R-:W-:Y:S01]  /*0860*/  IMAD.U32 R21, RZ, RZ, UR9 ;  /* 0x00000009ff157e24 */ /* 0x000fe2000f8e00ff */
[----:B------:R-:W-:Y:S01]  /*0870*/  MOV R29, UR11 ;  /* 0x0000000b001d7c02 */ /* 0x000fe20008000f00 */
[----:B------:R-:W-:Y:S01]  /*0880*/  IMAD.U32 R28, RZ, RZ, UR10 ;  /* 0x0000000aff1c7e24 */ /* 0x000fe2000f8e00ff */
[----:B------:R-:W-:Y:S01]  /*0890*/  MOV R26, UR6 ;  /* 0x00000006001a7c02 */ /* 0x000fe20008000f00 */
[----:B------:R-:W-:Y:S02]  /*08a0*/  IMAD.U32 R24, RZ, RZ, UR6 ;  /* 0x00000006ff187e24 */ /* 0x000fe4000f8e00ff */
[----:B------:R-:W-:Y:S02]  /*08b0*/  IMAD.U32 R27, RZ, RZ, UR7 ;  /* 0x00000007ff1b7e24 */ /* 0x000fe4000f8e00ff */
[----:B------:R-:W-:Y:S01]  /*08c0*/  IMAD.U32 R25, RZ, RZ, UR7 ;  /* 0x00000007ff197e24 */ /* 0x000fe2000f8e00ff */
[----:B0-----:R0:W-:Y:S04]  /*08d0*/  STG.E desc[UR18][R20.64], R7 ;  /* 0x0000000714007986 */ /* 0x0011e8000c101912 */
[----:B------:R-:W2:Y:S01]  /*08e0*/  LDG.E R28, desc[UR18][R28.64+-0x4] ;  /* 0xfffffc121c1c7981 */ /* 0x000ea2000c1e1900 */
[----:B------:R-:W-:-:S03]  /*08f0*/  IMAD.U32 R22, RZ, RZ, UR6 ;  /* 0x00000006ff167e24 */ /* 0x000fc6000f8e00ff */
[----:B------:R-:W3:Y:S01]  /*0900*/  LDG.E R24, desc[UR18][R24.64+0xa4] ;  /* 0x0000a41218187981 */ /* 0x000ee2000c1e1900 */
[----:B------:R-:W-:-:S03]  /*0910*/  MOV R23, UR7 ;  /* 0x0000000700177c02 */ /* 0x000fc60008000f00 */
[----:B------:R-:W3:Y:S04]  /*0920*/  LDG.E R27, desc[UR18][R26.64+-0xa4] ;  /* 0xffff5c121a1b7981 */ /* 0x000ee8000c1e1900 */
[----:B------:R-:W4:Y:S01]  /*0930*/  LDG.E R22, desc[UR18][R22.64+0x4] ;  /* 0x0000041216167981 */ /* 0x000f22000c1e1900 */
[----:B------:R-:W1:Y:S01]  /*0940*/  MUFU.RCP64H R9, R13 ;  /* 0x0000000d00097308 */ /* 0x000e620000001800 */
[----:B------:R-:W-:-:S06]  /*0950*/  IMAD.MOV.U32 R8, RZ, RZ, 0x1 ;  /* 0x00000001ff087424 */ /* 0x000fcc00078e00ff */
[----:B-1----:R-:W-:-:S08]  /*0960*/  DFMA R18, -R12, R8, 1 ;  /* 0x3ff000000c12742b */ /* 0x002fd00000000108 */
[----:B------:R-:W-:-:S08]  /*0970*/  DFMA R18, R18, R18, R18 ;  /* 0x000000121212722b */ /* 0x000fd00000000012 */
[----:B------:R-:W-:-:S08]  /*0980*/  DFMA R18, R8, R18, R8 ;  /* 0x000000120812722b */ /* 0x000fd00000000008 */
[----:B------:R-:W-:-:S08]  /*0990*/  DFMA R8, -R12, R18, 1 ;  /* 0x3ff000000c08742b */ /* 0x000fd00000000112 */
[----:B------:R-:W-:Y:S01]  /*09a0*/  DFMA R8, R18, R8, R18 ;  /* 0x000000081208722b */ /* 0x000fe20000000012 */
[----:B--2---:R-:W1:Y:S01]  /*09b0*/  F2F.F64.F32 R10, R28 ;  /* 0x0000001c000a7310 */ /* 0x004e620000201800 */
[----:B---3--:R-:W-:-:S07]  /*09c0*/  FADD R5, R24, R27 ;  /* 0x0000001b18057221 */ /* 0x008fce0000000000 */
[----:B0-----:R-:W0:Y:S01]  /*09d0*/  F2F.F64.F32 R6, R5 ;  /* 0x0000000500067310 */ /* 0x001e220000201800 */
[----:B----4-:R-:W-:Y:S01]  /*09e0*/  FADD R0, R3, R22 ;  /* 0x0000001603007221 */ /* 0x010fe20000000000 */
[----:B-1----:R-:W-:-:S06]  /*09f0*/  DMUL R10, R16, R10 ;  /* 0x0000000a100a7228 */ /* 0x002fcc0000000000 */
[----:B------:R-:W1:Y:S02]  /*0a00*/  F2F.F64.F32 R2, R0 ;  /* 0x0000000000027310 */ /* 0x000e640000201800 */
[----:B------:R-:W-:Y:S02]  /*0a10*/  DMUL R10, R16, R10 ;  /* 0x0000000a100a7228 */ /* 0x000fe40000000000 */
[----:B0-----:R-:W-:-:S06]  /*0a20*/  DMUL R6, R14, R6 ;  /* 0x000000060e067228 */ /* 0x001fcc0000000000 */
[----:B------:R-:W-:Y:S02]  /*0a30*/  DMUL R10, R10, UR16 ;  /* 0x000000100a0a7c28 */ /* 0x000fe40008000000 */
[----:B-1----:R-:W-:-:S08]  /*0a40*/  DFMA R2, R30, R2, R6 ;  /* 0x000000021e02722b */ /* 0x002fd00000000006 */
        /* <DEDUP_REMOVED lines=14> */
[----:B------:R-:W-:Y:S01]  /*0b30*/  MOV R2, R20 ;  /* 0x0000001400027202 */ /* 0x000fe20000000f00 */
[----:B------:R-:W-:-:S07]  /*0b40*/  IMAD.MOV.U32 R3, RZ, RZ, R21 ;  /* 0x000000ffff037224 */ /* 0x000fce00078e0015 */
.L_x_19:
[----:B------:R-:W0:Y:S01]  /*0b50*/  F2F.F32.F64 R3, R2 ;  /* 0x0000000200037310 */ /* 0x000e220000301000 */
[----:B------:R-:W-:Y:S01]  /*0b60*/  IMAD.U32 R6, RZ, RZ, UR8 ;  /* 0x00000008ff067e24 */ /* 0x000fe2000f8e00ff */
[----:B------:R-:W-:Y:S01]  /*0b70*/  MOV R7, UR9 ;  /* 0x0000000900077c02 */ /* 0x000fe20008000f00 */
[----:B------:R-:W-:-:S04]  /*0b80*/  UISETP.NE.AND UP1, UPT, UR4, 0x24, UPT ;  /* 0x000000240400788c */ /* 0x000fc8000bf25270 */
[----:B0-----:R0:W-:Y:S05]  /*0b90*/  STG.E desc[UR18][R6.64+0x4], R3 ;  /* 0x0000040306007986 */ /* 0x0011ea000c101912 */
[----:B------:R-:W-:Y:S05]  /*0ba0*/  BRA.U !UP1, `(.L_x_20) ;  /* 0x0000000109e47547 */ /* 0x000fea000b800000 */
[----:B------:R-:W-:Y:S01]  /*0bb0*/  IMAD.U32 R24, RZ, RZ, UR10 ;  /* 0x0000000aff187e24 */ /* 0x000fe2000f8e00ff */
[----:B------:R-:W-:Y:S01]  /*0bc0*/  MOV R20, UR6 ;  /* 0x0000000600147c02 */ /* 0x000fe20008000f00 */
[----:B------:R-:W-:Y:S01]  /*0bd0*/  IMAD.U32 R25, RZ, RZ, UR11 ;  /* 0x0000000bff197e24 */ /* 0x000fe2000f8e00ff */
[----:B------:R-:W-:Y:S01]  /*0be0*/  MOV R23, UR7 ;  /* 0x0000000700177c02 */ /* 0x000fe20008000f00 */
[----:B------:R-:W-:Y:S02]  /*0bf0*/  IMAD.U32 R21, RZ, RZ, UR7 ;  /* 0x00000007ff157e24 */ /* 0x000fe4000f8e00ff */
[----:B------:R-:W-:Y:S01]  /*0c00*/  IMAD.U32 R22, RZ, RZ, UR6 ;  /* 0x00000006ff167e24 */ /* 0x000fe2000f8e00ff */
[----:B------:R-:W2:Y:S01]  /*0c10*/  LDG.E R24, desc[UR18][R24.64] ;  /* 0x0000001218187981 */ /* 0x000ea2000c1e1900 */
[----:B------:R-:W-:-:S03]  /*0c20*/  IMAD.U32 R2, RZ, RZ, UR6 ;  /* 0x00000006ff027e24 */ /* 0x000fc6000f8e00ff */
[----:B------:R-:W3:Y:S01]  /*0c30*/  LDG.E R20, desc[UR18][R20.64+0xa8] ;  /* 0x0000a81214147981 */ /* 0x000ee2000c1e1900 */
[----:B0-----:R-:W-:-:S03]  /*0c40*/  IMAD.U32 R3, RZ, RZ, UR7 ;  /* 0x00000007ff037e24 */ /* 0x001fc6000f8e00ff */
[----:B------:R-:W3:Y:S04]  /*0c50*/  LDG.E R23, desc[UR18][R22.64+-0xa0] ;  /* 0xffff601216177981 */ /* 0x000ee8000c1e1900 */
[----:B------:R-:W4:Y:S01]  /*0c60*/  LDG.E R2, desc[UR18][R2.64+0x8] ;  /* 0x0000081202027981 */ /* 0x000f22000c1e1900 */
[----:B------:R-:W0:Y:S01]  /*0c70*/  MUFU.RCP64H R9, R13 ;  /* 0x0000000d00097308 */ /* 0x000e220000001800 */
[----:B------:R-:W-:-:S06]  /*0c80*/  HFMA2 R8, -RZ, RZ, 0, 5.9604644775390625e-08 ;  /* 0x00000001ff087431 */ /* 0x000fcc00000001ff */
[----:B0-----:R-:W-:-:S08]  /*0c90*/  DFMA R18, -R12, R8, 1 ;  /* 0x3ff000000c12742b */ /* 0x001fd00000000108 */
[----:B------:R-:W-:-:S08]  /*0ca0*/  DFMA R18, R18, R18, R18 ;  /* 0x000000121212722b */ /* 0x000fd00000000012 */
[----:B------:R-:W-:Y:S01]  /*0cb0*/  DFMA R18, R8, R18, R8 ;  /* 0x000000120812722b */ /* 0x000fe20000000008 */
[----:B--2---:R-:W0:Y:S01]  /*0cc0*/  F2F.F64.F32 R10, R24 ;  /* 0x00000018000a7310 */ /* 0x004e220000201800 */
[----:B---3--:R-:W-:-:S07]  /*0cd0*/  FADD R26, R20, R23 ;  /* 0x00000017141a7221 */ /* 0x008fce0000000000 */
[----:B------:R-:W1:Y:S01]  /*0ce0*/  F2F.F64.F32 R6, R26 ;  /* 0x0000001a00067310 */ /* 0x000e620000201800 */
[----:B----4-:R-:W-:Y:S01]  /*0cf0*/  FADD R0, R4, R2 ;  /* 0x0000000204007221 */ /* 0x010fe20000000000 */
[----:B0-----:R-:W-:-:S06]  /*0d00*/  DMUL R10, R16, R10 ;  /* 0x0000000a100a7228 */ /* 0x001fcc0000000000 */
[----:B------:R-:W0:Y:S02]  /*0d10*/  F2F.F64.F32 R4, R0 ;  /* 0x0000000000047310 */ /* 0x000e240000201800 */
[----:B------:R-:W-:Y:S02]  /*0d20*/  DMUL R10, R16, R10 ;  /* 0x0000000a100a7228 */ /* 0x000fe40000000000 */
[----:B-1----:R-:W-:-:S06]  /*0d30*/  DMUL R6, R14, R6 ;  /* 0x000000060e067228 */ /* 0x002fcc0000000000 */
[----:B------:R-:W-:Y:S02]  /*0d40*/  DMUL R10, R10, UR16 ;  /* 0x000000100a0a7c28 */ /* 0x000fe40008000000 */
[----:B0-----:R-:W-:Y:S02]  /*0d50*/  DFMA R4, R30, R4, R6 ;  /* 0x000000041e04722b */ /* 0x001fe40000000006 */
[----:B------:R-:W-:-:S06]  /*0d60*/  DFMA R6, -R12, R18, 1 ;  /* 0x3ff000000c06742b */ /* 0x000fcc0000000112 */
[----:B------:R-:W-:Y:S02]  /*0d70*/  DFMA R10, R10, -UR16, R4 ;  /* 0x800000100a0a7c2b */ /* 0x000fe40008000004 */
[----:B------:R-:W-:-:S08]  /*0d80*/  DFMA R18, R18, R6, R18 ;  /* 0x000000061212722b */ /* 0x000fd00000000012 */
[----:B------:R-:W-:Y:S01]  /*0d90*/  DMUL R4, R18, R10 ;  /* 0x0000000a12047228 */ /* 0x000fe20000000000 */
[----:B------:R-:W-:-:S07]  /*0da0*/  FSETP.GEU.AND P1, PT, |R11|, 6.5827683646048100446e-37, PT ;  /* 0x036000000b00780b */ /* 0x000fce0003f2e200 */
        /* <DEDUP_REMOVED lines=11> */
[----:B------:R-:W-:Y:S01]  /*0e60*/  IMAD.MOV.U32 R4, RZ, RZ, R20 ;  /* 0x000000ffff047224 */ /* 0x000fe200078e0014 */
[----:B------:R-:W-:-:S07]  /*0e70*/  MOV R5, R21 ;  /* 0x0000001500057202 */ /* 0x000fce0000000f00 */
.L_x_21:
[----:B------:R-:W0:Y:S01]  /*0e80*/  F2F.F32.F64 R5, R4 ;  /* 0x0000000400057310 */ /* 0x000e220000301000 */
[----:B------:R-:W-:Y:S01]  /*0e90*/  IMAD.U32 R6, RZ, RZ, UR8 ;  /* 0x00000008ff067e24 */ /* 0x000fe2000f8e00ff */
[----:B------:R-:W-:Y:S01]  /*0ea0*/  UIADD3 UR6, UP1, UPT, UR6, 0x10, URZ ;  /* 0x0000001006067890 */ /* 0x000fe2000ff3e0ff */
[----:B------:R-:W-:Y:S01]  /*0eb0*/  IMAD.U32 R7, RZ, RZ, UR9 ;  /* 0x00000009ff077e24 */ /* 0x000fe2000f8e00ff */
[----:B------:R-:W-:Y:S02]  /*0ec0*/  UIADD3 UR13, UP2, UPT, UR8, 0x10, URZ ;  /* 0x00000010080d7890 */ /* 0x000fe4000ff5e0ff */
[----:B------:R-:W-:Y:S02]  /*0ed0*/  UIADD3 UR10, UP3, UPT, UR10, 0x10, URZ ;  /* 0x000000100a0a7890 */ /* 0x000fe4000ff7e0ff */
[----:B------:R-:W-:Y:S02]  /*0ee0*/  UIADD3 UR4, UPT, UPT, UR4, 0x4, URZ ;  /* 0x0000000404047890 */ /* 0x000fe4000fffe0ff */
[----:B------:R-:W-:-:S02]  /*0ef0*/  UIADD3.X UR7, UPT, UPT, URZ, UR7, URZ, UP1, !UPT ;  /* 0x00000007ff077290 */ /* 0x000fc40008ffe4ff */
[----:B------:R-:W-:Y:S02]  /*0f00*/  UIADD3.X UR14, UPT, UPT, URZ, UR9, URZ, UP2, !UPT ;  /* 0x00000009ff0e7290 */ /* 0x000fe400097fe4ff */
[----:B------:R-:W-:Y:S01]  /*0f10*/  UIADD3.X UR11, UPT, UPT, URZ, UR11, URZ, UP3, !UPT ;  /* 0x0000000bff0b7290 */ /* 0x000fe20009ffe4ff */
[----:B0-----:R0:W-:Y:S01]  /*0f20*/  STG.E desc[UR18][R6.64+0x8], R5 ;  /* 0x0000080506007986 */ /* 0x0011e2000c101912 */
[----:B------:R-:W-:Y:S10]  /*0f30*/  BRA `(.L_x_22) ;  /* 0xfffffff000b47947 */ /* 0x000ff4000383ffff */
.L_x_20:
[----:B------:R-:W-:Y:S05]  /*0f40*/  BRA.U UP0, `(.L_x_23) ;  /* 0xfffffff100687547 */ /* 0x000fea000b83ffff */
[----:B------:R-:W-:Y:S05]  /*0f50*/  EXIT ;  /* 0x000000000000794d */ /* 0x000fea0003800000 */
        .weak           $__internal_1_$__cuda_sm20_div_rn_f64_full
        .type           $__internal_1_$__cuda_sm20_div_rn_f64_full,@function
        .size           $__internal_1_$__cuda_sm20_div_rn_f64_full,(.L_x_56 - $__internal_1_$__cuda_sm20_div_rn_f64_full)
$__internal_1_$__cuda_sm20_div_rn_f64_full:
[C---:B------:R-:W-:Y:S01]  /*0f60*/  FSETP.GEU.AND P0, PT, |R9|.reuse, 1.469367938527859385e-39, PT ;  /* 0x001000000900780b */ /* 0x040fe20003f0e200 */
[----:B------:R-:W-:Y:S01]  /*0f70*/  IMAD.MOV.U32 R22, RZ, RZ, 0x1 ;  /* 0x00000001ff167424 */ /* 0x000fe200078e00ff */
[C---:B------:R-:W-:Y:S01]  /*0f80*/  LOP3.LUT R10, R9.reuse, 0x800fffff, RZ, 0xc0, !PT ;  /* 0x800fffff090a7812 */ /* 0x040fe200078ec0ff */
[----:B------:R-:W-:Y:S01]  /*0f90*/  IMAD.MOV.U32 R27, RZ, RZ, 0x1ca00000 ;  /* 0x1ca00000ff1b7424 */ /* 0x000fe200078e00ff */
[----:B------:R-:W-:Y:S02]  /*0fa0*/  LOP3.LUT R5, R9, 0x7ff00000, RZ, 0xc0, !PT ;  /* 0x7ff0000009057812 */ /* 0x000fe400078ec0ff */
[----:B------:R-:W-:Y:S02]  /*0fb0*/  LOP3.LUT R11, R10, 0x3ff00000, RZ, 0xfc, !PT ;  /* 0x3ff000000a0b7812 */ /* 0x000fe400078efcff */
[----:B------:R-:W-:Y:S02]  /*0fc0*/  MOV R10, R8 ;  /* 0x00000008000a7202 */ /* 0x000fe40000000f00 */
[----:B------:R-:W-:-:S03]  /*0fd0*/  LOP3.LUT R26, R7, 0x7ff00000, RZ, 0xc0, !PT ;  /* 0x7ff00000071a7812 */ /* 0x000fc600078ec0ff */
[----:B------:R-:W-:Y:S01]  /*0fe0*/  @!P0 DMUL R10, R8, 8.98846567431157953865e+307 ;  /* 0x7fe00000080a8828 */ /* 0x000fe20000000000 */
[----:B------:R-:W-:Y:S02]  /*0ff0*/  ISETP.GE.U32.AND P1, PT, R26, R5, PT ;  /* 0x000000051a00720c */ /* 0x000fe40003f26070 */
[----:B------:R-:W-:-:S03]  /*1000*/  MOV R28, R26 ;  /* 0x0000001a001c7202 */ /* 0x000fc60000000f00 */
[----:B------:R-:W0:Y:S02]  /*1010*/  MUFU.RCP64H R23, R11 ;  /* 0x0000000b00177308 */ /* 0x000e240000001800 */
[----:B0-----:R-:W-:-:S08]  /*1020*/  DFMA R18, R22, -R10, 1 ;  /* 0x3ff000001612742b */ /* 0x001fd0000000080a */
[----:B------:R-:W-:-:S08]  /*1030*/  DFMA R18, R18, R18, R18 ;  /* 0x000000121212722b */ /* 0x000fd00000000012 */
[----:B------:R-:W-:Y:S01]  /*1040*/  DFMA R22, R22, R18, R22 ;  /* 0x000000121616722b */ /* 0x000fe20000000016 */
[----:B------:R-:W-:Y:S01]  /*1050*/  SEL R19, R27, 0x63400000, !P1 ;  /* 0x634000001b137807 */ /* 0x000fe20004800000 */
[----:B------:R-:W-:Y:S01]  /*1060*/  IMAD.MOV.U32 R18, RZ, RZ, R6 ;  /* 0x000000ffff127224 */ /* 0x000fe200078e0006 */
[----:B------:R-:W-:Y:S02]  /*1070*/  FSETP.GEU.AND P1, PT, |R7|, 1.469367938527859385e-39, PT ;  /* 0x001000000700780b */ /* 0x000fe40003f2e200 */
[----:B------:R-:W-:-:S03]  /*1080*/  LOP3.LUT R19, R19, 0x800fffff, R7, 0xf8, !PT ;  /* 0x800fffff13137812 */ /* 0x000fc600078ef807 */
[----:B------:R-:W-:-:S08]  /*1090*/  DFMA R20, R22, -R10, 1 ;  /* 0x3ff000001614742b */ /* 0x000fd0000000080a */
[----:B------:R-:W-:Y:S01]  /*10a0*/  DFMA R20, R22, R20, R22 ;  /* 0x000000141614722b */ /* 0x000fe20000000016 */
[----:B------:R-:W-:Y:S10]  /*10b0*/  @P1 BRA `(.L_x_24) ;  /* 0x0000000000201947 */ /* 0x000ff40003800000 */
[----:B------:R-:W-:Y:S01]  /*10c0*/  LOP3.LUT R23, R9, 0x7ff00000, RZ, 0xc0, !PT ;  /* 0x7ff0000009177812 */ /* 0x000fe200078ec0ff */
[----:B------:R-:W-:-:S03]  /*10d0*/  IMAD.MOV.U32 R22, RZ, RZ, RZ ;  /* 0x000000ffff167224 */ /* 0x000fc600078e00ff */
[----:B------:R-:W-:-:S04]  /*10e0*/  ISETP.GE.U32.AND P1, PT, R26, R23, PT ;  /* 0x000000171a00720c */ /* 0x000fc80003f26070 */
[----:B------:R-:W-:-:S04]  /*10f0*/  SEL R23, R27, 0x63400000, !P1 ;  /* 0x634000001b177807 */ /* 0x000fc80004800000 */
[----:B------:R-:W-:-:S04]  /*1100*/  LOP3.LUT R23, R23, 0x80000000, R7, 0xf8, !PT ;  /* 0x8000000017177812 */ /* 0x000fc800078ef807 */
[----:B------:R-:W-:-:S06]  /*1110*/  LOP3.LUT R23, R23, 0x100000, RZ, 0xfc, !PT ;  /* 0x0010000017177812 */ /* 0x000fcc00078efcff */
[----:B------:R-:W-:-:S10]  /*1120*/  DFMA R18, R18, 2, -R22 ;  /* 0x400000001212782b */ /* 0x000fd40000000816 */
[----:B------:R-:W-:-:S07]  /*1130*/  LOP3.LUT R28, R19, 0x7ff00000, RZ, 0xc0, !PT ;  /* 0x7ff00000131c7812 */ /* 0x000fce00078ec0ff */
.L_x_24:
[----:B------:R-:W-:Y:S01]  /*1140*/  DMUL R22, R20, R18 ;  /* 0x0000001214167228 */ /* 0x000fe20000000000 */
[----:B------:R-:W-:-:S07]  /*1150*/  @!P0 LOP3.LUT R5, R11, 0x7ff00000, RZ, 0xc0, !PT ;  /* 0x7ff000000b058812 */ /* 0x000fce00078ec0ff */
[----:B------:R-:W-:-:S08]  /*1160*/  DFMA R24, R22, -R10, R18 ;  /* 0x8000000a1618722b */ /* 0x000fd00000000012 */
[----:B------:R-:W-:Y:S01]  /*1170*/  DFMA R24, R20, R24, R22 ;  /* 0x000000181418722b */ /* 0x000fe20000000016 */
[----:B------:R-:W-:-:S04]  /*1180*/  IADD3 R20, PT, PT, R28, -0x1, RZ ;  /* 0xffffffff1c147810 */ /* 0x000fc80007ffe0ff */
[----:B------:R-:W-:Y:S01]  /*1190*/  ISETP.GT.U32.AND P0, PT, R20, 0x7feffffe, PT ;  /* 0x7feffffe1400780c */ /* 0x000fe20003f04070 */
[----:B------:R-:W-:-:S05]  /*11a0*/  VIADD R20, R5, 0xffffffff ;  /* 0xffffffff05147836 */ /* 0x000fca0000000000 */
[----:B------:R-:W-:-:S13]  /*11b0*/  ISETP.GT.U32.OR P0, PT, R20, 0x7feffffe, P0 ;  /* 0x7feffffe1400780c */ /* 0x000fda0000704470 */
[----:B------:R-:W-:Y:S05]  /*11c0*/  @P0 BRA `(.L_x_25) ;  /* 0x00000000006c0947 */ /* 0x000fea0003800000 */
[----:B------:R-:W-:-:S04]  /*11d0*/  LOP3.LUT R7, R9, 0x7ff00000, RZ, 0xc0, !PT ;  /* 0x7ff0000009077812 */ /* 0x000fc800078ec0ff */
[CC--:B------:R-:W-:Y:S02]  /*11e0*/  VIADDMNMX R5, R26.reuse, -R7.reuse, 0xb9600000, !PT ;  /* 0xb96000001a057446 */ /* 0x0c0fe40007800907 */
[----:B------:R-:W-:Y:S02]  /*11f0*/  ISETP.GE.U32.AND P0, PT, R26, R7, PT ;  /* 0x000000071a00720c */ /* 0x000fe40003f06070 */
[----:B------:R-:W-:Y:S02]  /*1200*/  VIMNMX R5, PT, PT, R5, 0x46a00000, PT ;  /* 0x46a0000005057848 */ /* 0x000fe40003fe0100 */
[----:B------:R-:W-:-:S05]  /*1210*/  SEL R6, R27, 0x63400000, !P0 ;  /* 0x634000001b067807 */ /* 0x000fca0004000000 */
[----:B------:R-:W-:Y:S02]  /*1220*/  IMAD.IADD R5, R5, 0x1, -R6 ;  /* 0x0000000105057824 */ /* 0x000fe400078e0a06 */
[----:B------:R-:W-:-:S03]  /*1230*/  IMAD.MOV.U32 R6, RZ, RZ, RZ ;  /* 0x000000ffff067224 */ /* 0x000fc600078e00ff */
[----:B------:R-:W-:-:S06]  /*1240*/  IADD3 R7, PT, PT, R5, 0x7fe00000, RZ ;  /* 0x7fe0000005077810 */ /* 0x000fcc0007ffe0ff */
[----:B------:R-:W-:-:S10]  /*1250*/  DMUL R20, R24, R6 ;  /* 0x0000000618147228 */ /* 0x000fd40000000000 */
[----:B------:R-:W-:-:S13]  /*1260*/  FSETP.GTU.AND P0, PT, |R21|, 1.469367938527859385e-39, PT ;  /* 0x001000001500780b */ /* 0x000fda0003f0c200 */
[----:B------:R-:W-:Y:S05]  /*1270*/  @P0 BRA `(.L_x_26) ;  /* 0x0000000000940947 */ /* 0x000fea0003800000 */
[----:B------:R-:W-:-:S06]  /*1280*/  DFMA R10, R24, -R10, R18 ;  /* 0x8000000a180a722b */ /* 0x000fcc0000000012 */
[----:B------:R-:W-:-:S04]  /*1290*/  IMAD.MOV.U32 R10, RZ, RZ, RZ ;  /* 0x000000ffff0a7224 */ /* 0x000fc800078e00ff */
[C---:B------:R-:W-:Y:S02]  /*12a0*/  FSETP.NEU.AND P0, PT, R11.reuse, RZ, PT ;  /* 0x000000ff0b00720b */ /* 0x040fe40003f0d000 */
[----:B------:R-:W-:-:S04]  /*12b0*/  LOP3.LUT R9, R11, 0x80000000, R9, 0x48, !PT ;  /* 0x800000000b097812 */ /* 0x000fc800078e4809 */
[----:B------:R-:W-:-:S07]  /*12c0*/  LOP3.LUT R11, R9, R7, RZ, 0xfc, !PT ;  /* 0x00000007090b7212 */ /* 0x000fce00078efcff */
[----:B------:R-:W-:Y:S05]  /*12d0*/  @!P0 BRA `(.L_x_26) ;  /* 0x00000000007c8947 */ /* 0x000fea0003800000 */
[C---:B------:R-:W-:Y:S01]  /*12e0*/  IADD3 R7, PT, PT, -R5.reuse, RZ, RZ ;  /* 0x000000ff05077210 */ /* 0x040fe20007ffe1ff */
[----:B------:R-:W-:Y:S01]  /*12f0*/  IMAD.MOV.U32 R6, RZ, RZ, RZ ;  /* 0x000000ffff067224 */ /* 0x000fe200078e00ff */
[----:B------:R-:W-:Y:S01]  /*1300*/  DMUL.RP R10, R24, R10 ;  /* 0x0000000a180a7228 */ /* 0x000fe20000008000 */
[----:B------:R-:W-:-:S04]  /*1310*/  IADD3 R5, PT, PT, -R5, -0x43300000, RZ ;  /* 0xbcd0000005057810 */ /* 0x000fc80007ffe1ff */
[----:B------:R-:W-:-:S05]  /*1320*/  DFMA R6, R20, -R6, R24 ;  /* 0x800000061406722b */ /* 0x000fca0000000018 */
[----:B------:R-:W-:-:S05]  /*1330*/  LOP3.LUT R9, R11, R9, RZ, 0x3c, !PT ;  /* 0x000000090b097212 */ /* 0x000fca00078e3cff */
[----:B------:R-:W-:-:S04]  /*1340*/  FSETP.NEU.AND P0, PT, |R7|, R5, PT ;  /* 0x000000050700720b */ /* 0x000fc80003f0d200 */
[----:B------:R-:W-:Y:S02]  /*1350*/  FSEL R20, R10, R20, !P0 ;  /* 0x000000140a147208 */ /* 0x000fe40004000000 */
[----:B------:R-:W-:Y:S01]  /*1360*/  FSEL R21, R9, R21, !P0 ;  /* 0x0000001509157208 */ /* 0x000fe20004000000 */
[----:B------:R-:W-:Y:S06]  /*1370*/  BRA `(.L_x_26) ;  /* 0x0000000000547947 */ /* 0x000fec0003800000 */
.L_x_25:
[----:B------:R-:W-:-:S14]  /*1380*/  DSETP.NAN.AND P0, PT, R6, R6, PT ;  /* 0x000000060600722a */ /* 0x000fdc0003f08000 */
[----:B------:R-:W-:Y:S05]  /*1390*/  @P0 BRA `(.L_x_27) ;  /* 0x0000000000440947 */ /* 0x000fea0003800000 */
[----:B------:R-:W-:-:S14]  /*13a0*/  DSETP.NAN.AND P0, PT, R8, R8, PT ;  /* 0x000000080800722a */ /* 0x000fdc0003f08000 */
[----:B------:R-:W-:Y:S05]  /*13b0*/  @P0 BRA `(.L_x_28) ;  /* 0x0000000000300947 */ /* 0x000fea0003800000 */
[----:B------:R-:W-:Y:S01]  /*13c0*/  ISETP.NE.AND P0, PT, R28, R5, PT ;  /* 0x000000051c00720c */ /* 0x000fe20003f05270 */
[----:B------:R-:W-:Y:S01]  /*13d0*/  IMAD.MOV.U32 R20, RZ, RZ, 0x0 ;  /* 0x00000000ff147424 */ /* 0x000fe200078e00ff */
[----:B------:R-:W-:-:S11]  /*13e0*/  MOV R21, 0xfff80000 ;  /* 0xfff8000000157802 */ /* 0x000fd60000000f00 */
[----:B------:R-:W-:Y:S05]  /*13f0*/  @!P0 BRA `(.L_x_26) ;  /* 0x0000000000348947 */ /* 0x000fea0003800000 */
[----:B------:R-:W-:Y:S02]  /*1400*/  ISETP.NE.AND P0, PT, R28, 0x7ff00000, PT ;  /* 0x7ff000001c00780c */ /* 0x000fe40003f05270 */
[----:B------:R-:W-:Y:S02]  /*1410*/  LOP3.LUT R21, R7, 0x80000000, R9, 0x48, !PT ;  /* 0x8000000007157812 */ /* 0x000fe400078e4809 */
[----:B------:R-:W-:-:S13]  /*1420*/  ISETP.EQ.OR P0, PT, R5, RZ, !P0 ;  /* 0x000000ff0500720c */ /* 0x000fda0004702670 */
[----:B------:R-:W-:Y:S01]  /*1430*/  @P0 LOP3.LUT R5, R21, 0x7ff00000, RZ, 0xfc, !PT ;  /* 0x7ff0000015050812 */ /* 0x000fe200078efcff */
[----:B------:R-:W-:Y:S02]  /*1440*/  @!P0 IMAD.MOV.U32 R20, RZ, RZ, RZ ;  /* 0x000000ffff148224 */ /* 0x000fe400078e00ff */
[----:B------:R-:W-:Y:S01]  /*1450*/  @P0 IMAD.MOV.U32 R20, RZ, RZ, RZ ;  /* 0x000000ffff140224 */ /* 0x000fe200078e00ff */
[----:B------:R-:W-:Y:S01]  /*1460*/  @P0 MOV R21, R5 ;  /* 0x0000000500150202 */ /* 0x000fe20000000f00 */
[----:B------:R-:W-:Y:S06]  /*1470*/  BRA `(.L_x_26) ;  /* 0x0000000000147947 */ /* 0x000fec0003800000 */
.L_x_28:
[----:B------:R-:W-:Y:S01]  /*1480*/  LOP3.LUT R21, R9, 0x80000, RZ, 0xfc, !PT ;  /* 0x0008000009157812 */ /* 0x000fe200078efcff */
[----:B------:R-:W-:Y:S01]  /*1490*/  IMAD.MOV.U32 R20, RZ, RZ, R8 ;  /* 0x000000ffff147224 */ /* 0x000fe200078e0008 */
[----:B------:R-:W-:Y:S06]  /*14a0*/  BRA `(.L_x_26) ;  /* 0x0000000000087947 */ /* 0x000fec0003800000 */
.L_x_27:
[----:B------:R-:W-:Y:S01]  /*14b0*/  LOP3.LUT R21, R7, 0x80000, RZ, 0xfc, !PT ;  /* 0x0008000007157812 */ /* 0x000fe200078efcff */
[----:B------:R-:W-:-:S07]  /*14c0*/  IMAD.MOV.U32 R20, RZ, RZ, R6 ;  /* 0x000000ffff147224 */ /* 0x000fce00078e0006 */
.L_x_26:
[----:B------:R-:W-:Y:S01]  /*14d0*/  MOV R6, R0 ;  /* 0x0000000000067202 */ /* 0x000fe20000000f00 */
[----:B------:R-:W-:-:S04]  /*14e0*/  IMAD.MOV.U32 R7, RZ, RZ, 0x0 ;  /* 0x00000000ff077424 */ /* 0x000fc800078e00ff */
[----:B------:R-:W-:Y:S05]  /*14f0*/  RET.REL.NODEC R6 `(_Z9compute_pv) ;  /* 0xffffffe806c07950 */ /* 0x000fea0003c3ffff */
.L_x_29:
        /* <DEDUP_REMOVED lines=16> */
.L_x_56:


//--------------------- .text._Z7copy_pnv         --------------------------
	.section	.text._Z7copy_pnv,"ax",@progbits
	.align	128
        .global         _Z7copy_pnv
        .type           _Z7copy_pnv,@function
        .size           _Z7copy_pnv,(.L_x_64 - _Z7copy_pnv)
        .other          _Z7copy_pnv,@"STO_CUDA_ENTRY STV_DEFAULT"
_Z7copy_pnv:
.text._Z7copy_pnv:
[----:B------:R-:W-:Y:S08]  /*0000*/  LDC R1, c[0x0][0x37c] ;  /* 0x0000df00ff017b82 */ /* 0x000ff00000000800 */
[----:B------:R-:W0:Y:S01]  /*0010*/  LDC.64 R4, c[0x4][0x10] ;  /* 0x01000400ff047b82 */ /* 0x000e220000000a00 */
[----:B------:R-:W0:Y:S01]  /*0020*/  LDCU.64 UR8, c[0x0][0x358] ;  /* 0x00006b00ff0877ac */ /* 0x000e220008000a00 */
[----:B------:R-:W1:Y:S06]  /*0030*/  LDCU.64 UR6, c[0x4][0x10] ;  /* 0x01000200ff0677ac */ /* 0x000e6c0008000a00 */
[----:B------:R-:W2:Y:S01]  /*0040*/  LDC.64 R2, c[0x4][0x30] ;  /* 0x01000c00ff027b82 */ /* 0x000ea20000000a00 */
[----:B------:R-:W3:Y:S01]  /*0050*/  LDCU.64 UR4, c[0x4][0x30] ;  /* 0x01000600ff0477ac */ /* 0x000ee20008000a00 */
[----:B0-----:R-:W2:Y:S04]  /*0060*/  LDG.E R7, desc[UR8][R4.64] ;  /* 0x0000000804077981 */ /* 0x001ea8000c1e1900 */
[----:B--2---:R0:W-:Y:S04]  /*0070*/  STG.E desc[UR8][R2.64], R7 ;  /* 0x0000000702007986 */ /* 0x0041e8000c101908 */
[----:B------:R-:W2:Y:S04]  /*0080*/  LDG.E R9, desc[UR8][R4.64+0x4] ;  /* 0x0000040804097981 */ /* 0x000ea8000c1e1900 */
[----:B--2---:R2:W-:Y:S04]  /*0090*/  STG.E desc[UR8][R2.64+0x4], R9 ;  /* 0x0000040902007986 */ /* 0x0045e8000c101908 */
[----:B------:R-:W4:Y:S04]  /*00a0*/  LDG.E R11, desc[UR8][R4.64+0x8] ;  /* 0x00000808040b7981 */ /* 0x000f28000c1e1900 */
[----:B----4-:R4:W-:Y:S04]  /*00b0*/  STG.E desc[UR8][R2.64+0x8], R11 ;  /* 0x0000080b02007986 */ /* 0x0109e8000c101908 */
[----:B------:R-:W5:Y:S04]  /*00c0*/  LDG.E R13, desc[UR8][R4.64+0xc] ;  /* 0x00000c08040d7981 */ /* 0x000f68000c1e1900 */
[----:B-----5:R5:W-:Y:S04]  /*00d0*/  STG.E desc[UR8][R2.64+0xc], R13 ;  /* 0x00000c0d02007986 */ /* 0x020be8000c101908 */
[----:B------:R-:W3:Y:S04]  /*00e0*/  LDG.E R15, desc[UR8][R4.64+0x10] ;  /* 0x00001008040f7981 */ /* 0x000ee8000c1e1900 */
[----:B---3--:R3:W-:Y:S04]  /*00f0*/  STG.E desc[UR8][R2.64+0x10], R15 ;  /* 0x0000100f02007986 */ /* 0x0087e8000c101908 */
[----:B------:R-:W2:Y:S04]  /*0100*/  LDG.E R17, desc[UR8][R4.64+0x14] ;  /* 0x0000140804117981 */ /* 0x000ea8000c1e1900 */
[----:B--2---:R2:W-:Y:S04]  /*0110*/  STG.E desc[UR8][R2.64+0x14], R17 ;  /* 0x0000141102007986 */ /* 0x0045e8000c101908 */
[----:B0-----:R-:W4:Y:S04]  /*0120*/  LDG.E R7, desc[UR8][R4.64+0x18] ;  /* 0x0000180804077981 */ /* 0x001f28000c1e1900 */
[----:B----4-:R0:W-:Y:S04]  /*0130*/  STG.E desc[UR8][R2.64+0x18], R7 ;  /* 0x0000180702007986 */ /* 0x0101e8000c101908 */
        /* <DEDUP_REMOVED lines=8> */
[----:B------:R-:W4:Y:S04]  /*01c0*/  LDG.E R17, desc[UR8][R4.64+0x2c] ;  /* 0x00002c0804117981 */ /* 0x000f28000c1e1900 */
[----:B----4-:R4:W-:Y:S04]  /*01d0*/  STG.E desc[UR8][R2.64+0x2c], R17 ;  /* 0x00002c1102007986 */ /* 0x0109e8000c101908 */
[----:B0-----:R-:W5:Y:S04]  /*01e0*/  LDG.E R7, desc[UR8][R4.64+0x30] ;  /* 0x0000300804077981 */ /* 0x001f68000c1e1900 */
[----:B-----5:R0:W-:Y:S04]  /*01f0*/  STG.E desc[UR8][R2.64+0x30], R7 ;  /* 0x0000300702007986 */ /* 0x0201e8000c101908 */
        /* <DEDUP_REMOVED lines=8> */
[----:B------:R-:W5:Y:S04]  /*0280*/  LDG.E R17, desc[UR8][R4.64+0x44] ;  /* 0x0000440804117981 */ /* 0x000f68000c1e1900 */
[----:B-----5:R5:W-:Y:S04]  /*0290*/  STG.E desc[UR8][R2.64+0x44], R17 ;  /* 0x0000441102007986 */ /* 0x020be8000c101908 */
[----:B0-----:R-:W3:Y:S04]  /*02a0*/  LDG.E R7, desc[UR8][R4.64+0x48] ;  /* 0x0000480804077981 */ /* 0x001ee8000c1e1900 */
[----:B---3--:R0:W-:Y:S04]  /*02b0*/  STG.E desc[UR8][R2.64+0x48], R7 ;  /* 0x0000480702007986 */ /* 0x0081e8000c101908 */
        /* <DEDUP_REMOVED lines=33> */
[----:B----4-:R-:W-:Y:S04]  /*04d0*/  STG.E desc[UR8][R2.64+0x8c], R17 ;  /* 0x00008c1102007986 */ /* 0x010fe8000c101908 */
[----:B0-----:R-:W4:Y:S04]  /*04e0*/  LDG.E R7, desc[UR8][R4.64+0x90] ;  /* 0x0000900804077981 */ /* 0x001f28000c1e1900 */
[----:B----4-:R0:W-:Y:S04]  /*04f0*/  STG.E desc[UR8][R2.64+0x90], R7 ;  /* 0x0000900702007986 */ /* 0x0101e8000c101908 */
[----:B------:R-:W4:Y:S04]  /*0500*/  LDG.E R9, desc[UR8][R4.64+0x94] ;  /* 0x0000940804097981 */ /* 0x000f28000c1e1900 */
[----:B----4-:R4:W-:Y:S04]  /*0510*/  STG.E desc[UR8][R2.64+0x94], R9 ;  /* 0x0000940902007986 */ /* 0x0109e8000c101908 */
[----:B-----5:R-:W5:Y:S04]  /*0520*/  LDG.E R11, desc[UR8][R4.64+0x98] ;  /* 0x00009808040b7981 */ /* 0x020f68000c1e1900 */
[----:B-----5:R4:W-:Y:S04]  /*0530*/  STG.E desc[UR8][R2.64+0x98], R11 ;  /* 0x0000980b02007986 */ /* 0x0209e8000c101908 */
[----:B---3--:R-:W3:Y:S04]  /*0540*/  LDG.E R13, desc[UR8][R4.64+0x9c] ;  /* 0x00009c08040d7981 */ /* 0x008ee8000c1e1900 */
[----:B---3--:R4:W-:Y:S04]  /*0550*/  STG.E desc[UR8][R2.64+0x9c], R13 ;  /* 0x00009c0d02007986 */ /* 0x0089e8000c101908 */
[----:B--2---:R-:W2:Y:S01]  /*0560*/  LDG.E R15, desc[UR8][R4.64+0xa0] ;  /* 0x0000a008040f7981 */ /* 0x004ea2000c1e1900 */
[----:B-1----:R-:W-:-:S02]  /*0570*/  UIADD3 UR6, UP0, UPT, UR6, 0xa4, URZ ;  /* 0x000000a406067890 */ /* 0x002fc4000ff1e0ff */
[----:B------:R-:W-:Y:S02]  /*0580*/  UIADD3 UR4, UP1, UPT, UR4, 0xa4, URZ ;  /* 0x000000a404047890 */ /* 0x000fe4000ff3e0ff */
[----:B------:R-:W-:Y:S02]  /*0590*/  UIADD3.X UR7, UPT, UPT, URZ, UR7, URZ, UP0, !UPT ;  /* 0x00000007ff077290 */ /* 0x000fe400087fe4ff */
[----:B------:R-:W-:Y:S01]  /*05a0*/  UIADD3.X UR5, UPT, UPT, URZ, UR5, URZ, UP1, !UPT ;  /* 0x00000005ff057290 */ /* 0x000fe20008ffe4ff */
[----:B------:R-:W-:Y:S02]  /*05b0*/  IMAD.U32 R6, RZ, RZ, UR6 ;  /* 0x00000006ff067e24 */ /* 0x000fe4000f8e00ff */
[----:B------:R-:W-:Y:S01]  /*05c0*/  IMAD.U32 R0, RZ, RZ, UR4 ;  /* 0x00000004ff007e24 */ /* 0x000fe2000f8e00ff */
[----:B0-----:R-:W-:Y:S01]  /*05d0*/  MOV R7, UR7 ;  /* 0x0000000700077c02 */ /* 0x001fe20008000f00 */
[----:B------:R-:W-:Y:S01]  /*05e0*/  UMOV UR4, URZ ;  /* 0x000000ff00047c82 */ /* 0x000fe20008000000 */
[----:B------:R-:W-:Y:S01]  /*05f0*/  IMAD.U32 R17, RZ, RZ, UR5 ;  /* 0x00000005ff117e24 */ /* 0x000fe2000f8e00ff */
[----:B--2---:R4:W-:Y:S06]  /*0600*/  STG.E desc[UR8][R2.64+0xa0], R15 ;  /* 0x0000a00f02007986 */ /* 0x0049ec000c101908 */
.L_x_30:
[----:B------:R-:W-:Y:S01]  /*0610*/  MOV R4, R6 ;  /* 0x0000000600047202 */ /* 0x000fe20000000f00 */
[----:B------:R-:W-:-:S05]  /*0620*/  IMAD.MOV.U32 R5, RZ, RZ, R7 ;  /* 0x000000ffff057224 */ /* 0x000fca00078e0007 */
[----:B------:R-:W2:Y:S01]  /*0630*/  LDG.E R7, desc[UR8][R4.64] ;  /* 0x0000000804077981 */ /* 0x000ea2000c1e1900 */
[----:B-1--4-:R-:W-:Y:S01]  /*0640*/  MOV R2, R0 ;  /* 0x0000000000027202 */ /* 0x012fe20000000f00 */
[----:B------:R-:W-:-:S05]  /*0650*/  IMAD.MOV.U32 R3, RZ, RZ, R17 ;  /* 0x000000ffff037224 */ /* 0x000fca00078e0011 */
[----:B--2---:R0:W-:Y:S04]  /*0660*/  STG.E desc[UR8][R2.64], R7 ;  /* 0x0000000702007986 */ /* 0x0041e8000c101908 */
[----:B------:R-:W2:Y:S04]  /*0670*/  LDG.E R9, desc[UR8][R4.64+0x4] ;  /* 0x0000040804097981 */ /* 0x000ea8000c1e1900 */
[----:B--2---:R1:W-:Y:S04]  /*0680*/  STG.E desc[UR8][R2.64+0x4], R9 ;  /* 0x0000040902007986 */ /* 0x0043e8000c101908 */
[----:B------:R-:W2:Y:S04]  /*0690*/  LDG.E R11, desc[UR8][R4.64+0x8] ;  /* 0x00000808040b7981 */ /* 0x000ea8000c1e1900 */
[----:B--2---:R2:W-:Y:S04]  /*06a0*/  STG.E desc[UR8][R2.64+0x8], R11 ;  /* 0x0000080b02007986 */ /* 0x0045e8000c101908 */
[----:B------:R-:W3:Y:S04]  /*06b0*/  LDG.E R13, desc[UR8][R4.64+0xc] ;  /* 0x00000c08040d7981 */ /* 0x000ee8000c1e1900 */
[----:B---3--:R3:W-:Y:S04]  /*06c0*/  STG.E desc[UR8][R2.64+0xc], R13 ;  /* 0x00000c0d02007986 */ /* 0x0087e8000c101908 */
[----:B------:R-:W4:Y:S04]  /*06d0*/  LDG.E R15, desc[UR8][R4.64+0x10] ;  /* 0x00001008040f7981 */ /* 0x000f28000c1e1900 */
[----:B----4-:R4:W-:Y:S04]  /*06e0*/  STG.E desc[UR8][R2.64+0x10], R15 ;  /* 0x0000100f02007986 */ /* 0x0109e8000c101908 */
[----:B------:R-:W5:Y:S04]  /*06f0*/  LDG.E R17, desc[UR8][R4.64+0x14] ;  /* 0x0000140804117981 */ /* 0x000f68000c1e1900 */
[----:B-----5:R5:W-:Y:S04]  /*0700*/  STG.E desc[UR8][R2.64+0x14], R17 ;  /* 0x0000141102007986 */ /* 0x020be8000c101908 */
[----:B0-----:R-:W2:Y:S04]  /*0710*/  LDG.E R7, desc[UR8][R4.64+0x18] ;  /* 0x0000180804077981 */ /* 0x001ea8000c1e1900 */
[----:B--2---:R0:W-:Y:S04]  /*0720*/  STG.E desc[UR8][R2.64+0x18], R7 ;  /* 0x0000180702007986 */ /* 0x0041e8000c101908 */
        /* <DEDUP_REMOVED lines=8> */
[----:B-----5:R-:W5:Y:S04]  /*07b0*/  LDG.E R17, desc[UR8][R4.64+0x2c] ;  /* 0x00002c0804117981 */ /* 0x020f68000c1e1900 */
        /* <DEDUP_REMOVED lines=130> */
[----:B----4-:R-:W-:Y:S04]  /*0fe0*/  STG.E desc[UR8][R2.64+0x130], R15 ;  /* 0x0001300f02007986 */ /* 0x010fe8000c101908 */
[----:B-----5:R-:W4:Y:S04]  /*0ff0*/  LDG.E R17, desc[UR8][R4.64+0x134] ;  /* 0x0001340804117981 */ /* 0x020f28000c1e1900 */
[----:B----4-:R4:W-:Y:S04]  /*1000*/  STG.E desc[UR8][R2.64+0x134], R17 ;  /* 0x0001341102007986 */ /* 0x0109e8000c101908 */
[----:B0-----:R-:W5:Y:S04]  /*1010*/  LDG.E R7, desc[UR8][R4.64+0x138] ;  /* 0x0001380804077981 */ /* 0x001f68000c1e1900 */
[----:B-----5:R0:W-:Y:S04]  /*1020*/  STG.E desc[UR8][R2.64+0x138], R7 ;  /* 0x0001380702007986 */ /* 0x0201e8000c101908 */
[----:B-1----:R-:W5:Y:S04]  /*1030*/  LDG.E R9, desc[UR8][R4.64+0x13c] ;  /* 0x00013c0804097981 */ /* 0x002f68000c1e1900 */
[----:B-----5:R1:W-:Y:S04]  /*1040*/  STG.E desc[UR8][R2.64+0x13c], R9 ;  /* 0x00013c0902007986 */ /* 0x0203e8000c101908 */
[----:B--2---:R-:W2:Y:S04]  /*1050*/  LDG.E R11, desc[UR8][R4.64+0x140] ;  /* 0x00014008040b7981 */ /* 0x004ea8000c1e1900 */
[----:B--2---:R1:W-:Y:S04]  /*1060*/  STG.E desc[UR8][R2.64+0x140], R11 ;  /* 0x0001400b02007986 */ /* 0x0043e8000c101908 */
[----:B---3--:R-:W2:Y:S01]  /*1070*/  LDG.E R13, desc[UR8][R4.64+0x144] ;  /* 0x00014408040d7981 */ /* 0x008ea2000c1e1900 */
[----:B------:R-:W-:Y:S01]  /*1080*/  UIADD3 UR4, UPT, UPT, UR4, 0x2, URZ ;  /* 0x0000000204047890 */ /* 0x000fe2000fffe0ff */
[----:B------:R-:W-:-:S02]  /*1090*/  IADD3 R0, P1, PT, R2, 0x148, RZ ;  /* 0x0000014802007810 */ /* 0x000fc40007f3e0ff */
[----:B------:R-:W-:Y:S01]  /*10a0*/  IADD3 R6, P0, PT, R4, 0x148, RZ ;  /* 0x0000014804067810 */ /* 0x000fe20007f1e0ff */
[----:B------:R-:W-:Y:S02]  /*10b0*/  UISETP.NE.AND UP0, UPT, UR4, 0x28, UPT ;  /* 0x000000280400788c */ /* 0x000fe4000bf05270 */
[----:B----4-:R-:W-:Y:S01]  /*10c0*/  IMAD.X R17, RZ, RZ, R3, P1 ;  /* 0x000000ffff117224 */ /* 0x010fe200008e0603 */
[----:B0-----:R-:W-:Y:S01]  /*10d0*/  IADD3.X R7, PT, PT, RZ, R5, RZ, P0, !PT ;  /* 0x00000005ff077210 */ /* 0x001fe200007fe4ff */
[----:B--2---:R1:W-:Y:S05]  /*10e0*/  STG.E desc[UR8][R2.64+0x144], R13 ;  /* 0x0001440d02007986 */ /* 0x0043ea000c101908 */
[----:B------:R-:W-:Y:S05]  /*10f0*/  BRA.U UP0, `(.L_x_30) ;  /* 0xfffffff500447547 */ /* 0x000fea000b83ffff */
[----:B------:R-:W-:Y:S05]  /*1100*/  EXIT ;  /* 0x000000000000794d */ /* 0x000fea0003800000 */
.L_x_31:
        /* <DEDUP_REMOVED lines=15> */
.L_x_64:


//--------------------- .text._Z9compute_bv       --------------------------
	.section	.text._Z9compute_bv,"ax",@progbits
	.align	128
        .global         _Z9compute_bv
        .type           _Z9compute_bv,@function
        .size           _Z9compute_bv,(.L_x_58 - _Z9compute_bv)
        .other          _Z9compute_bv,@"STO_CUDA_ENTRY STV_DEFAULT"
_Z9compute_bv:
.text._Z9compute_bv:
[----:B------:R-:W-:Y:S08]  /*0000*/  LDC R1, c[0x0][0x37c] ;  /* 0x0000df00ff017b82 */ /* 0x000ff00000000800 */
[----:B------:R-:W0:Y:S01]  /*0010*/  LDC.64 R6, c[0x4][0x48] ;  /* 0x01001200ff067b82 */ /* 0x000e220000000a00 */
[----:B------:R-:W0:Y:S02]  /*0020*/  LDCU.64 UR12, c[0x0][0x358] ;  /* 0x00006b00ff0c77ac */ /* 0x000e240008000a00 */
[----:B0-----:R-:W2:Y:S05]  /*0030*/  LDG.E.64 R6, desc[UR12][R6.64] ;  /* 0x0000000c06067981 */ /* 0x001eaa000c1e1b00 */
[----:B------:R-:W0:Y:S08]  /*0040*/  LDC.64 R2, c[0x4][0x38] ;  /* 0x01000e00ff027b82 */ /* 0x000e300000000a00 */
[----:B------:R-:W1:Y:S08]  /*0050*/  LDC.64 R4, c[0x4][0x40] ;  /* 0x01001000ff047b82 */ /* 0x000e700000000a00 */
[----:B------:R-:W3:Y:S01]  /*0060*/  LDC.64 R18, c[0x4][0x50] ;  /* 0x01001400ff127b82 */ /* 0x000ee20000000a00 */
[----:B0-----:R-:W4:Y:S04]  /*0070*/  LDG.E.64 R2, desc[UR12][R2.64] ;  /* 0x0000000c02027981 */ /* 0x001f28000c1e1b00 */
[----:B-1----:R-:W4:Y:S04]  /*0080*/  LDG.E.64 R4, desc[UR12][R4.64] ;  /* 0x0000000c04047981 */ /* 0x002f28000c1e1b00 */
[----:B---3--:R-:W5:Y:S01]  /*0090*/  LDG.E.64 R18, desc[UR12][R18.64] ;  /* 0x0000000c12127981 */ /* 0x008f62000c1e1b00 */
[----:B--2---:R-:W0:Y:S01]  /*00a0*/  MUFU.RCP64H R9, R7 ;  /* 0x0000000700097308 */ /* 0x004e220000001800 */
[----:B------:R-:W-:-:S05]  /*00b0*/  VIADD R8, R7, 0x300402 ;  /* 0x0030040207087836 */ /* 0x000fca0000000000 */
[----:B------:R-:W-:Y:S01]  /*00c0*/  FSETP.GEU.AND P0, PT, |R8|, 5.8789094863358348022e-39, PT ;  /* 0x004004020800780b */ /* 0x000fe20003f0e200 */
[----:B0-----:R-:W-:-:S08]  /*00d0*/  DFMA R10, -R6, R8, 1 ;  /* 0x3ff00000060a742b */ /* 0x001fd00000000108 */
[----:B------:R-:W-:Y:S02]  /*00e0*/  DFMA R10, R10, R10, R10 ;  /* 0x0000000a0a0a722b */ /* 0x000fe4000000000a */
[----:B----4-:R-:W-:-:S06]  /*00f0*/  DADD R14, R2, R2 ;  /* 0x00000000020e7229 */ /* 0x010fcc0000000002 */
[----:B------:R-:W-:Y:S02]  /*0100*/  DFMA R10, R8, R10, R8 ;  /* 0x0000000a080a722b */ /* 0x000fe40000000008 */
[----:B------:R-:W-:-:S06]  /*0110*/  DADD R12, R4, R4 ;  /* 0x00000000040c7229 */ /* 0x000fcc0000000004 */
[----:B------:R-:W-:-:S08]  /*0120*/  DFMA R16, -R6, R10, 1 ;  /* 0x3ff000000610742b */ /* 0x000fd0000000010a */
[----:B------:R-:W-:Y:S01]  /*0130*/  DFMA R16, R10, R16, R10 ;  /* 0x000000100a10722b */ /* 0x000fe2000000000a */
[----:B------:R-:W-:Y:S10]  /*0140*/  @P0 BRA `(.L_x_32) ;  /* 0x0000000000100947 */ /* 0x000ff40003800000 */
[----:B------:R-:W-:-:S05]  /*0150*/  LOP3.LUT R0, R7, 0x7fffffff, RZ, 0xc0, !PT ;  /* 0x7fffffff07007812 */ /* 0x000fca00078ec0ff */
[----:B------:R-:W-:Y:S01]  /*0160*/  VIADD R9, R0, 0xfff00000 ;  /* 0xfff0000000097836 */ /* 0x000fe20000000000 */
[----:B------:R-:W-:-:S07]  /*0170*/  MOV R0, 0x190 ;  /* 0x0000019000007802 */ /* 0x000fce0000000f00 */
[----:B-----5:R-:W-:Y:S05]  /*0180*/  CALL.REL.NOINC `($__internal_2_$__cuda_sm20_dblrcp_rn_slowpath_v3) ;  /* 0x00000010001c7944 */ /* 0x020fea0003c00000 */
.L_x_32:
[----:B------:R-:W-:-:S05]  /*0190*/  UMOV UR10, 0x1 ;  /* 0x00000001000a7882 */ /* 0x000fca0000000000 */
.L_x_43:
[----:B0-----:R-:W0:Y:S01]  /*01a0*/  LDCU.64 UR6, c[0x4][0x18] ;  /* 0x01000300ff0677ac */ /* 0x001e220008000a00 */
[----:B------:R-:W1:Y:S01]  /*01b0*/  LDCU.64 UR8, c[0x4][0x8] ;  /* 0x01000100ff0877ac */ /* 0x000e620008000a00 */
[----:B------:R-:W2:Y:S01]  /*01c0*/  LDCU.64 UR4, c[0x4][URZ] ;  /* 0x01000000ff0477ac */ /* 0x000ea20008000a00 */
[----:B------:R-:W-:-:S04]  /*01d0*/  UIADD3 UR11, UPT, UPT, UR10, 0x1, URZ ;  /* 0x000000010a0b7890 */ /* 0x000fc8000fffe0ff */
[----:B------:R-:W-:Y:S02]  /*01e0*/  UISETP.NE.AND UP0, UPT, UR11, 0x28, UPT ;  /* 0x000000280b00788c */ /* 0x000fe4000bf05270 */
[----:B0-----:R-:W-:Y:S02]  /*01f0*/  UIMAD.WIDE.U32 UR6, UR10, 0xa4, UR6 ;  /* 0x000000a40a0678a5 */ /* 0x001fe4000f8e0006 */
[----:B-1----:R-:W-:Y:S02]  /*0200*/  UIMAD.WIDE.U32 UR8, UR10, 0xa4, UR8 ;  /* 0x000000a40a0878a5 */ /* 0x002fe4000f8e0008 */
[----:B------:R-:W-:Y:S02]  /*0210*/  UIADD3 UR14, UP2, UPT, UR6, 0x8, URZ ;  /* 0x00000008060e7890 */ /* 0x000fe4000ff5e0ff */
[----:B--2---:R-:W-:Y:S02]  /*0220*/  UIMAD.WIDE.U32 UR4, UR10, 0xa4, UR4 ;  /* 0x000000a40a0478a5 */ /* 0x004fe4000f8e0004 */
[----:B------:R-:W-:-:S02]  /*0230*/  UIADD3 UR10, UP3, UPT, UR8, 0xac, URZ ;  /* 0x000000ac080a7890 */ /* 0x000fc4000ff7e0ff */
[----:B------:R-:W-:Y:S01]  /*0240*/  UIADD3 UR15, UP1, UPT, UR4, 0x8, URZ ;  /* 0x00000008040f7890 */ /* 0x000fe2000ff3e0ff */
[----:B------:R-:W-:Y:S01]  /*0250*/  MOV R0, UR14 ;  /* 0x0000000e00007c02 */ /* 0x000fe20008000f00 */
[----:B------:R-:W-:Y:S02]  /*0260*/  UIADD3.X UR6, UPT, UPT, URZ, UR7, URZ, UP2, !UPT ;  /* 0x00000007ff067290 */ /* 0x000fe400097fe4ff */
[----:B------:R-:W-:Y:S01]  /*0270*/  UIADD3.X UR8, UPT, UPT, URZ, UR9, URZ, UP3, !UPT ;  /* 0x00000009ff087290 */ /* 0x000fe20009ffe4ff */
[----:B------:R-:W-:Y:S01]  /*0280*/  IMAD.U32 R6, RZ, RZ, UR10 ;  /* 0x0000000aff067e24 */ /* 0x000fe2000f8e00ff */
[----:B------:R-:W-:Y:S01]  /*0290*/  UIADD3.X UR4, UPT, UPT, URZ, UR5, URZ, UP1, !UPT ;  /* 0x00000005ff047290 */ /* 0x000fe20008ffe4ff */
[----:B------:R-:W-:Y:S01]  /*02a0*/  IMAD.U32 R10, RZ, RZ, UR15 ;  /* 0x0000000fff0a7e24 */ /* 0x000fe2000f8e00ff */
[----:B------:R-:W-:Y:S01]  /*02b0*/  UMOV UR10, UR11 ;  /* 0x0000000b000a7c82 */ /* 0x000fe20008000000 */
[----:B------:R-:W-:Y:S01]  /*02c0*/  IMAD.U32 R5, RZ, RZ, UR6 ;  /* 0x00000006ff057e24 */ /* 0x000fe2000f8e00ff */
[----:B------:R-:W-:-:S02]  /*02d0*/  MOV R7, UR8 ;  /* 0x0000000800077c02 */ /* 0x000fc40008000f00 */
[----:B------:R-:W-:Y:S01]  /*02e0*/  IMAD.U32 R11, RZ, RZ, UR4 ;  /* 0x00000004ff0b7e24 */ /* 0x000fe2000f8e00ff */
[----:B------:R-:W-:-:S06]  /*02f0*/  UMOV UR4, URZ ;  /* 0x000000ff00047c82 */ /* 0x000fcc0008000000 */
.L_x_42:
[----:B------:R-:W2:Y:S04]  /*0300*/  LDG.E R4, desc[UR12][R10.64] ;  /* 0x0000000c0a047981 */ /* 0x000ea8000c1e1900 */
[----:B------:R-:W2:Y:S01]  /*0310*/  LDG.E R21, desc[UR12][R10.64+-0x8] ;  /* 0xfffff80c0a157981 */ /* 0x000ea2000c1e1900 */
[----:B0-----:R-:W0:Y:S01]  /*0320*/  MUFU.RCP64H R3, R15 ;  /* 0x0000000f00037308 */ /* 0x001e220000001800 */
[----:B------:R-:W-:-:S06]  /*0330*/  IMAD.MOV.U32 R2, RZ, RZ, 0x1 ;  /* 0x00000001ff027424 */ /* 0x000fcc00078e00ff */
[----:B0-----:R-:W-:-:S08]  /*0340*/  DFMA R8, -R14, R2, 1 ;  /* 0x3ff000000e08742b */ /* 0x001fd00000000102 */
[----:B------:R-:W-:-:S08]  /*0350*/  DFMA R8, R8, R8, R8 ;  /* 0x000000080808722b */ /* 0x000fd00000000008 */
[----:B------:R-:W-:-:S08]  /*0360*/  DFMA R8, R2, R8, R2 ;  /* 0x000000080208722b */ /* 0x000fd00000000002 */
[----:B------:R-:W-:-:S08]  /*0370*/  DFMA R2, -R14, R8, 1 ;  /* 0x3ff000000e02742b */ /* 0x000fd00000000108 */
[----:B------:R-:W-:Y:S01]  /*0380*/  DFMA R2, R8, R2, R8 ;  /* 0x000000020802722b */ /* 0x000fe20000000008 */
[----:B--2---:R-:W-:-:S04]  /*0390*/  FADD R4, R4, -R21 ;  /* 0x8000001504047221 */ /* 0x004fc80000000000 */
[----:B------:R-:W0:Y:S03]  /*03a0*/  F2F.F64.F32 R30, R4 ;  /* 0x00000004001e7310 */ /* 0x000e260000201800 */
[----:B0-----:R-:W-:Y:S01]  /*03b0*/  DMUL R8, R30, R2 ;  /* 0x000000021e087228 */ /* 0x001fe20000000000 */
[----:B------:R-:W-:-:S07]  /*03c0*/  FSETP.GEU.AND P1, PT, |R31|, 6.5827683646048100446e-37, PT ;  /* 0x036000001f00780b */ /* 0x000fce0003f2e200 */
[----:B------:R-:W-:-:S08]  /*03d0*/  DFMA R20, -R14, R8, R30 ;  /* 0x000000080e14722b */ /* 0x000fd0000000011e */
[----:B------:R-:W-:Y:S01]  /*03e0*/  DFMA R2, R2, R20, R8 ;  /* 0x000000140202722b */ /* 0x000fe20000000008 */
[----:B------:R-:W-:-:S09]  /*03f0*/  IMAD.MOV.U32 R9, RZ, RZ, R5 ;  /* 0x000000ffff097224 */ /* 0x000fd200078e0005 */
[----:B------:R-:W-:-:S05]  /*0400*/  FFMA R8, RZ, R15, R3 ;  /* 0x0000000fff087223 */ /* 0x000fca0000000003 */
[----:B------:R-:W-:Y:S01]  /*0410*/  FSETP.GT.AND P0, PT, |R8|, 1.469367938527859385e-39, PT ;  /* 0x001000000800780b */ /* 0x000fe20003f04200 */
[----:B------:R-:W-:-:S12]  /*0420*/  IMAD.MOV.U32 R8, RZ, RZ, R0 ;  /* 0x000000ffff087224 */ /* 0x000fd800078e0000 */
[----:B------:R-:W-:Y:S05]  /*0430*/  @P0 BRA P1, `(.L_x_33) ;  /* 0x0000000000200947 */ /* 0x000fea0000800000 */
[----:B------:R-:W-:Y:S01]  /*0440*/  MOV R24, R30 ;  /* 0x0000001e00187202 */ /* 0x000fe20000000f00 */
[----:B------:R-:W-:Y:S01]  /*0450*/  IMAD.MOV.U32 R25, RZ, RZ, R31 ;  /* 0x000000ffff197224 */ /* 0x000fe200078e001f */
[----:B------:R-:W-:Y:S01]  /*0460*/  MOV R0, 0x4a0 ;  /* 0x000004a000007802 */ /* 0x000fe20000000f00 */
[----:B------:R-:W-:Y:S02]  /*0470*/  IMAD.MOV.U32 R22, RZ, RZ, R14 ;  /* 0x000000ffff167224 */ /* 0x000fe400078e000e */
[----:B------:R-:W-:-:S07]  /*0480*/  IMAD.MOV.U32 R23, RZ, RZ, R15 ;  /* 0x000000ffff177224 */ /* 0x000fce00078e000f */
[----:B-----5:R-:W-:Y:S05]  /*0490*/  CALL.REL.NOINC `($__internal_3_$__cuda_sm20_div_rn_f64_full) ;  /* 0x0000001000047944 */ /* 0x020fea0003c00000 */
[----:B------:R-:W-:Y:S01]  /*04a0*/  MOV R2, R4 ;  /* 0x0000000400027202 */ /* 0x000fe20000000f00 */
[----:B------:R-:W-:-:S07]  /*04b0*/  IMAD.MOV.U32 R3, RZ, RZ, R5 ;  /* 0x000000ffff037224 */ /* 0x000fce00078e0005 */
.L_x_33:
[----:B------:R-:W0:Y:S01]  /*04c0*/  MUFU.RCP64H R5, R13 ;  /* 0x0000000d00057308 */ /* 0x000e220000001800 */
[----:B------:R-:W-:Y:S01]  /*04d0*/  IMAD.MOV.U32 R4, RZ, RZ, 0x1 ;  /* 0x00000001ff047424 */ /* 0x000fe200078e00ff */
[----:B------:R-:W-:-:S06]  /*04e0*/  FSETP.GEU.AND P1, PT, |R31|, 6.5827683646048100446e-37, PT ;  /* 0x036000001f00780b */ /* 0x000fcc0003f2e200 */
[----:B------:R1:W2:Y:S01]  /*04f0*/  F2F.F32.F64 R33, R2 ;  /* 0x0000000200217310 */ /* 0x0002a20000301000 */
        /* <DEDUP_REMOVED lines=8> */
[----:B------:R-:W-:-:S05]  /*0580*/  FFMA R0, RZ, R13, R35 ;  /* 0x0000000dff007223 */ /* 0x000fca0000000023 */
[----:B------:R-:W-:-:S13]  /*0590*/  FSETP.GT.AND P0, PT, |R0|, 1.469367938527859385e-39, PT ;  /* 0x001000000000780b */ /* 0x000fda0003f04200 */
[----:B-12---:R-:W-:Y:S05]  /*05a0*/  @P0 BRA P1, `(.L_x_34) ;  /* 0x0000000000200947 */ /* 0x006fea0000800000 */
[----:B------:R-:W-:Y:S01]  /*05b0*/  IMAD.MOV.U32 R24, RZ, RZ, R30 ;  /* 0x000000ffff187224 */ /* 0x000fe200078e001e */
[----:B------:R-:W-:Y:S01]  /*05c0*/  MOV R25, R31 ;  /* 0x0000001f00197202 */ /* 0x000fe20000000f00 */
[----:B------:R-:W-:Y:S01]  /*05d0*/  IMAD.MOV.U32 R22, RZ, RZ, R12 ;  /* 0x000000ffff167224 */ /* 0x000fe200078e000c */
[----:B------:R-:W-:Y:S01]  /*05e0*/  MOV R0, 0x610 ;  /* 0x0000061000007802 */ /* 0x000fe20000000f00 */
[----:B------:R-:W-:-:S07]  /*05f0*/  IMAD.MOV.U32 R23, RZ, RZ, R13 ;  /* 0x000000ffff177224 */ /* 0x000fce00078e000d */
[----:B-----5:R-:W-:Y:S05]  /*0600*/  CALL.REL.NOINC `($__internal_3_$__cuda_sm20_div_rn_f64_full) ;  /* 0x0000000c00a87944 */ /* 0x020fea0003c00000 */
[----:B------:R-:W-:Y:S01]  /*0610*/  IMAD.MOV.U32 R34, RZ, RZ, R4 ;  /* 0x000000ffff227224 */ /* 0x000fe200078e0004 */
[----:B------:R-:W-:-:S07]  /*0620*/  MOV R35, R5 ;  /* 0x0000000500237202 */ /* 0x000fce0000000f00 */
.L_x_34:
[----:B------:R-:W2:Y:S04]  /*0630*/  LDG.E R0, desc[UR12][R6.64+-0x4] ;  /* 0xfffffc0c06007981 */ /* 0x000ea8000c1e1900 */
[----:B------:R-:W2:Y:S01]  /*0640*/  LDG.E R21, desc[UR12][R6.64+-0x14c] ;  /* 0xfffeb40c06157981 */ /* 0x000ea2000c1e1900 */
[----:B------:R-:W0:Y:S01]  /*0650*/  MUFU.RCP64H R3, R15 ;  /* 0x0000000f00037308 */ /* 0x000e220000001800 */
[----:B------:R-:W-:-:S07]  /*0660*/  IMAD.MOV.U32 R2, RZ, RZ, 0x1 ;  /* 0x00000001ff027424 */ /* 0x000fce00078e00ff */
[----:B------:R-:W-:Y:S01]  /*0670*/  F2F.F32.F64 R34, R34 ;  /* 0x0000002200227310 */ /* 0x000fe20000301000 */
[----:B0-----:R-:W-:-:S08]  /*0680*/  DFMA R4, -R14, R2, 1 ;  /* 0x3ff000000e04742b */ /* 0x001fd00000000102 */
[----:B------:R-:W-:-:S08]  /*0690*/  DFMA R4, R4, R4, R4 ;  /* 0x000000040404722b */ /* 0x000fd00000000004 */
[----:B------:R-:W-:-:S08]  /*06a0*/  DFMA R4, R2, R4, R2 ;  /* 0x000000040204722b */ /* 0x000fd00000000002 */
[----:B------:R-:W-:Y:S01]  /*06b0*/  DFMA R2, -R14, R4, 1 ;  /* 0x3ff000000e02742b */ /* 0x000fe20000000104 */
[----:B--2---:R-:W-:-:S07]  /*06c0*/  FADD R0, R0, -R21 ;  /* 0x8000001500007221 */ /* 0x004fce0000000000 */
[----:B------:R-:W-:Y:S01]  /*06d0*/  DFMA R20, R4, R2, R4 ;  /* 0x000000020414722b */ /* 0x000fe20000000004 */
[----:B------:R-:W0:Y:S07]  /*06e0*/  F2F.F64.F32 R30, R0 ;  /* 0x00000000001e7310 */ /* 0x000e2e0000201800 */
[----:B0-----:R-:W-:Y:S01]  /*06f0*/  DMUL R2, R20, R30 ;  /* 0x0000001e14027228 */ /* 0x001fe20000000000 */
        /* <DEDUP_REMOVED lines=11> */
[----:B-----5:R-:W-:Y:S05]  /*07b0*/  CALL.REL.NOINC `($__internal_3_$__cuda_sm20_div_rn_f64_full) ;  /* 0x0000000c003c7944 */ /* 0x020fea0003c00000 */
[----:B------:R-:W-:Y:S02]  /*07c0*/  IMAD.MOV.U32 R2, RZ, RZ, R4 ;  /* 0x000000ffff027224 */ /* 0x000fe400078e0004 */
[----:B------:R-:W-:-:S07]  /*07d0*/  IMAD.MOV.U32 R3, RZ, RZ, R5 ;  /* 0x000000ffff037224 */ /* 0x000fce00078e0005 */
.L_x_35:
[----:B------:R-:W0:Y:S01]  /*07e0*/  MUFU.RCP64H R5, R13 ;  /* 0x0000000d00057308 */ /* 0x000e220000001800 */
[----:B------:R-:W-:Y:S02]  /*07f0*/  MOV R4, 0x1 ;  /* 0x0000000100047802 */ /* 0x000fe40000000f00 */
[----:B------:R-:W-:-:S05]  /*0800*/  FSETP.GEU.AND P1, PT, |R31|, 6.5827683646048100446e-37, PT ;  /* 0x036000001f00780b */ /* 0x000fca0003f2e200 */
        /* <DEDUP_REMOVED lines=18> */
.L_x_36:
[----:B------:R-:W0:Y:S01]  /*0930*/  F2F.F32.F64 R4, R4 ;  /* 0x0000000400047310 */ /* 0x000e220000301000 */
[----:B------:R-:W-:Y:S01]  /*0940*/  FMUL R0, R33, R33 ;  /* 0x0000002121007220 */ /* 0x000fe20000400000 */
[----:B------:R-:W-:Y:S01]  /*0950*/  FADD R34, R34, R34 ;  /* 0x0000002222227221 */ /* 0x000fe20000000000 */
[----:B------:R-:W-:-:S03]  /*0960*/  UISETP.NE.AND UP1, UPT, UR4, 0x26, UPT ;  /* 0x000000260400788c */ /* 0x000fc6000bf25270 */
[----:B------:R-:W-:Y:S02]  /*0970*/  FMUL R22, R35, R34 ;  /* 0x0000002223167220 */ /* 0x000fe40000400000 */
[----:B------:R-:W-:Y:S01]  /*0980*/  F2F.F64.F32 R20, R0 ;  /* 0x0000000000147310 */ /* 0x000fe20000201800 */
[----:B0-----:R-:W-:-:S07]  /*0990*/  FADD R33, R33, R4 ;  /* 0x0000000421217221 */ /* 0x001fce0000000000 */
[----:B------:R-:W-:Y:S01]  /*09a0*/  F2F.F64.F32 R22, R22 ;  /* 0x0000001600167310 */ /* 0x000fe20000201800 */
[----:B------:R-:W-:-:S07]  /*09b0*/  FMUL R24, R4, R4 ;  /* 0x0000000404187220 */ /* 0x000fce0000400000 */
[----:B------:R-:W0:Y:S02]  /*09c0*/  F2F.F64.F32 R2, R33 ;  /* 0x0000002100027310 */ /* 0x000e240000201800 */
[----:B0-----:R-:W-:-:S06]  /*09d0*/  DFMA R2, R2, R16, -R20 ;  /* 0x000000100202722b */ /* 0x001fcc0000000814 */
[----:B------:R-:W0:Y:S02]  /*09e0*/  F2F.F64.F32 R20, R24 ;  /* 0x0000001800147310 */ /* 0x000e240000201800 */
[----:B------:R-:W-:-:S08]  /*09f0*/  DADD R2, R2, -R22 ;  /* 0x0000000002027229 */ /* 0x000fd00000000816 */
[----:B0-----:R-:W-:-:S08]  /*0a00*/  DADD R2, R2, -R20 ;  /* 0x0000000002027229 */ /* 0x001fd00000000814 */
[----:B-----5:R-:W-:-:S10]  /*0a10*/  DMUL R2, R18, R2 ;  /* 0x0000000212027228 */ /* 0x020fd40000000000 */
[----:B------:R-:W0:Y:S02]  /*0a20*/  F2F.F32.F64 R3, R2 ;  /* 0x0000000200037310 */ /* 0x000e240000301000 */
[----:B0-----:R0:W-:Y:S01]  /*0a30*/  STG.E desc[UR12][R8.64+-0x4], R3 ;  /* 0xfffffc0308007986 */ /* 0x0011e2000c10190c */
[----:B------:R-:W-:Y:S05]  /*0a40*/  BRA.U !UP1, `(.L_x_37) ;  /* 0x0000000509e47547 */ /* 0x000fea000b800000 */
[----:B------:R-:W2:Y:S04]  /*0a50*/  LDG.E R0, desc[UR12][R10.64+0x4] ;  /* 0x0000040c0a007981 */ /* 0x000ea8000c1e1900 */
[----:B------:R-:W2:Y:S01]  /*0a60*/  LDG.E R21, desc[UR12][R10.64+-0x4] ;  /* 0xfffffc0c0a157981 */ /* 0x000ea2000c1e1900 */
[----:B0-----:R-:W0:Y:S01]  /*0a70*/  MUFU.RCP64H R3, R15 ;  /* 0x0000000f00037308 */ /* 0x001e220000001800 */
[----:B------:R-:W-:-:S06]  /*0a80*/  IMAD.MOV.U32 R2, RZ, RZ, 0x1 ;  /* 0x00000001ff027424 */ /* 0x000fcc00078e00ff */
        /* <DEDUP_REMOVED lines=19> */
[----:B------:R-:W-:Y:S05]  /*0bc0*/  CALL.REL.NOINC `($__internal_3_$__cuda_sm20_div_rn_f64_full) ;  /* 0x0000000800387944 */ /* 0x000fea0003c00000 */
[----:B------:R-:W-:Y:S02]  /*0bd0*/  IMAD.MOV.U32 R2, RZ, RZ, R4 ;  /* 0x000000ffff027224 */ /* 0x000fe400078e0004 */
[----:B------:R-:W-:-:S07]  /*0be0*/  IMAD.MOV.U32 R3, RZ, RZ, R5 ;  /* 0x000000ffff037224 */ /* 0x000fce00078e0005 */
.L_x_38:
        /* <DEDUP_REMOVED lines=23> */
.L_x_39:
        /* <DEDUP_REMOVED lines=24> */
[----:B------:R-:W-:Y:S05]  /*0ee0*/  CALL.REL.NOINC `($__internal_3_$__cuda_sm20_div_rn_f64_full) ;  /* 0x0000000400707944 */ /* 0x000fea0003c00000 */
[----:B------:R-:W-:Y:S01]  /*0ef0*/  MOV R2, R4 ;  /* 0x0000000400027202 */ /* 0x000fe20000000f00 */
[----:B------:R-:W-:-:S07]  /*0f00*/  IMAD.MOV.U32 R3, RZ, RZ, R5 ;  /* 0x000000ffff037224 */ /* 0x000fce00078e0005 */
.L_x_40:
        /* <DEDUP_REMOVED lines=21> */
.L_x_41:
[----:B------:R-:W0:Y:S01]  /*1060*/  F2F.F32.F64 R4, R4 ;  /* 0x0000000400047310 */ /* 0x000e220000301000 */
[----:B------:R-:W-:Y:S01]  /*1070*/  FMUL R0, R33, R33 ;  /* 0x0000002121007220 */ /* 0x000fe20000400000 */
[----:B------:R-:W-:Y:S01]  /*1080*/  FADD R34, R34, R34 ;  /* 0x0000002222227221 */ /* 0x000fe20000000000 */
[----:B------:R-:W-:Y:S01]  /*1090*/  IADD3 R10, P0, PT, R10, 0x8, RZ ;  /* 0x000000080a0a7810 */ /* 0x000fe20007f1e0ff */
[----:B------:R-:W-:Y:S01]  /*10a0*/  UIADD3 UR4, UPT, UPT, UR4, 0x2, URZ ;  /* 0x0000000204047890 */ /* 0x000fe2000fffe0ff */
[----:B------:R-:W-:Y:S01]  /*10b0*/  IADD3 R6, P2, PT, R6, 0x8, RZ ;  /* 0x0000000806067810 */ /* 0x000fe20007f5e0ff */
[----:B------:R-:W-:Y:S02]  /*10c0*/  FMUL R22, R35, R34 ;  /* 0x0000002223167220 */ /* 0x000fe40000400000 */
[----:B------:R1:W-:Y:S01]  /*10d0*/  F2F.F64.F32 R20, R0 ;  /* 0x0000000000147310 */ /* 0x0003e20000201800 */
[----:B------:R-:W-:Y:S02]  /*10e0*/  IMAD.X R11, RZ, RZ, R11, P0 ;  /* 0x000000ffff0b7224 */ /* 0x000fe400000e060b */
[----:B------:R-:W-:-:S02]  /*10f0*/  IMAD.X R7, RZ, RZ, R7, P2 ;  /* 0x000000ffff077224 */ /* 0x000fc400010e0607 */
[----:B0-----:R-:W-:-:S03]  /*1100*/  FADD R33, R33, R4 ;  /* 0x0000000421217221 */ /* 0x001fc60000000000 */
[----:B------:R-:W-:Y:S01]  /*1110*/  F2F.F64.F32 R22, R22 ;  /* 0x0000001600167310 */ /* 0x000fe20000201800 */
[----:B------:R-:W-:Y:S01]  /*1120*/  FMUL R24, R4, R4 ;  /* 0x0000000404187220 */ /* 0x000fe20000400000 */
[----:B-1----:R-:W-:-:S04]  /*1130*/  IADD3 R0, P1, PT, R8, 0x8, RZ ;  /* 0x0000000808007810 */ /* 0x002fc80007f3e0ff */
[----:B------:R-:W-:Y:S02]  /*1140*/  IADD3.X R5, PT, PT, RZ, R9, RZ, P1, !PT ;  /* 0x00000009ff057210 */ /* 0x000fe40000ffe4ff */
[----:B------:R-:W0:Y:S02]  /*1150*/  F2F.F64.F32 R2, R33 ;  /* 0x0000002100027310 */ /* 0x000e240000201800 */
[----:B0-----:R-:W-:-:S06]  /*1160*/  DFMA R2, R2, R16, -R20 ;  /* 0x000000100202722b */ /* 0x001fcc0000000814 */
[----:B------:R-:W0:Y:S02]  /*1170*/  F2F.F64.F32 R20, R24 ;  /* 0x0000001800147310 */ /* 0x000e240000201800 */
[----:B------:R-:W-:-:S08]  /*1180*/  DADD R2, R2, -R22 ;  /* 0x0000000002027229 */ /* 0x000fd00000000816 */
[----:B0-----:R-:W-:-:S08]  /*1190*/  DADD R2, R2, -R20 ;  /* 0x0000000002027229 */ /* 0x001fd00000000814 */
[----:B------:R-:W-:-:S10]  /*11a0*/  DMUL R2, R18, R2 ;  /* 0x0000000212027228 */ /* 0x000fd40000000000 */
[----:B------:R-:W0:Y:S02]  /*11b0*/  F2F.F32.F64 R3, R2 ;  /* 0x0000000200037310 */ /* 0x000e240000301000 */
[----:B0-----:R0:W-:Y:S01]  /*11c0*/  STG.E desc[UR12][R8.64], R3 ;  /* 0x0000000308007986 */ /* 0x0011e2000c10190c */
[----:B------:R-:W-:Y:S05]  /*11d0*/  BRA `(.L_x_42) ;  /* 0xfffffff000487947 */ /* 0x000fea000383ffff */
.L_x_37:
[----:B------:R-:W-:Y:S05]  /*11e0*/  BRA.U UP0, `(.L_x_43) ;  /* 0xffffffed00ec7547 */ /* 0x000fea000b83ffff */
[----:B------:R-:W-:Y:S05]  /*11f0*/  EXIT ;  /* 0x000000000000794d */ /* 0x000fea0003800000 */
        .weak           $__internal_2_$__cuda_sm20_dblrcp_rn_slowpath_v3
        .type           $__internal_2_$__cuda_sm20_dblrcp_rn_slowpath_v3,@function
        .size           $__internal_2_$__cuda_sm20_dblrcp_rn_slowpath_v3,($__internal_3_$__cuda_sm20_div_rn_f64_full - $__internal_2_$__cuda_sm20_dblrcp_rn_slowpath_v3)
$__internal_2_$__cuda_sm20_dblrcp_rn_slowpath_v3:
[----:B------:R-:W-:Y:S02]  /*1200*/  IMAD.MOV.U32 R2, RZ, RZ, R6 ;  /* 0x000000ffff027224 */ /* 0x000fe400078e0006 */
[----:B------:R-:W-:-:S06]  /*1210*/  IMAD.MOV.U32 R3, RZ, RZ, R7 ;  /* 0x000000ffff037224 */ /* 0x000fcc00078e0007 */
[----:B------:R-:W-:-:S14]  /*1220*/  DSETP.GTU.AND P0, PT, |R2|, +INF , PT ;  /* 0x7ff000000200742a */ /* 0x000fdc0003f0c200 */
[----:B------:R-:W-:Y:S05]  /*1230*/  @P0 BRA `(.L_x_44) ;  /* 0x0000000000800947 */ /* 0x000fea0003800000 */
[----:B------:R-:W-:-:S04]  /*1240*/  LOP3.LUT R6, R7, 0x7fffffff, RZ, 0xc0, !PT ;  /* 0x7fffffff07067812 */ /* 0x000fc800078ec0ff */
[----:B------:R-:W-:-:S04]  /*1250*/  IADD3 R4, PT, PT, R6, -0x1, RZ ;  /* 0xffffffff06047810 */ /* 0x000fc80007ffe0ff */
[----:B------:R-:W-:-:S13]  /*1260*/  ISETP.GE.U32.AND P0, PT, R4, 0x7fefffff, PT ;  /* 0x7fefffff0400780c */ /* 0x000fda0003f06070 */
[----:B------:R-:W-:Y:S01]  /*1270*/  @P0 LOP3.LUT R5, R3, 0x7ff00000, RZ, 0x3c, !PT ;  /* 0x7ff0000003050812 */ /* 0x000fe200078e3cff */
[----:B------:R-:W-:Y:S01]  /*1280*/  @P0 IMAD.MOV.U32 R4, RZ, RZ, RZ ;  /* 0x000000ffff040224 */ /* 0x000fe200078e00ff */
[----:B------:R-:W-:Y:S06]  /*1290*/  @P0 BRA `(.L_x_45) ;  /* 0x0000000000700947 */ /* 0x000fec0003800000 */
[----:B------:R-:W-:-:S13]  /*12a0*/  ISETP.GE.U32.AND P0, PT, R6, 0x1000001, PT ;  /* 0x010000010600780c */ /* 0x000fda0003f06070 */
[----:B------:R-:W-:Y:S05]  /*12b0*/  @!P0 BRA `(.L_x_46) ;  /* 0x0000000000388947 */ /* 0x000fea0003800000 */
[----:B------:R-:W-:Y:S01]  /*12c0*/  VIADD R5, R3, 0xc0200000 ;  /* 0xc020000003057836 */ /* 0x000fe20000000000 */
[----:B------:R-:W-:Y:S01]  /*12d0*/  MOV R6, R9 ;  /* 0x0000000900067202 */ /* 0x000fe20000000f00 */
[----:B------:R-:W-:Y:S02]  /*12e0*/  IMAD.MOV.U32 R4, RZ, RZ, R2 ;  /* 0x000000ffff047224 */ /* 0x000fe400078e0002 */
[----:B------:R-:W0:Y:S04]  /*12f0*/  MUFU.RCP64H R7, R5 ;  /* 0x0000000500077308 */ /* 0x000e280000001800 */
[----:B0-----:R-:W-:-:S08]  /*1300*/  DFMA R8, -R4, R6, 1 ;  /* 0x3ff000000408742b */ /* 0x001fd00000000106 */
[----:B------:R-:W-:-:S08]  /*1310*/  DFMA R8, R8, R8, R8 ;  /* 0x000000080808722b */ /* 0x000fd00000000008 */
[----:B------:R-:W-:-:S08]  /*1320*/  DFMA R8, R6, R8, R6 ;  /* 0x000000080608722b */ /* 0x000fd00000000006 */
[----:B------:R-:W-:-:S08]  /*1330*/  DFMA R6, -R4, R8, 1 ;  /* 0x3ff000000406742b */ /* 0x000fd00000000108 */
[----:B------:R-:W-:-:S08]  /*1340*/  DFMA R6, R8, R6, R8 ;  /* 0x000000060806722b */ /* 0x000fd00000000008 */
[----:B------:R-:W-:-:S08]  /*1350*/  DMUL R6, R6, 2.2250738585072013831e-308 ;  /* 0x0010000006067828 */ /* 0x000fd00000000000 */
[----:B------:R-:W-:-:S08]  /*1360*/  DFMA R2, -R2, R6, 1 ;  /* 0x3ff000000202742b */ /* 0x000fd00000000106 */
[----:B------:R-:W-:-:S08]  /*1370*/  DFMA R2, R2, R2, R2 ;  /* 0x000000020202722b */ /* 0x000fd00000000002 */
[----:B------:R-:W-:Y:S01]  /*1380*/  DFMA R4, R6, R2, R6 ;  /* 0x000000020604722b */ /* 0x000fe20000000006 */
[----:B------:R-:W-:Y:S10]  /*1390*/  BRA `(.L_x_45) ;  /* 0x0000000000307947 */ /* 0x000ff40003800000 */
.L_x_46:
[----:B------:R-:W-:Y:S01]  /*13a0*/  DMUL R2, R2, 8.11296384146066816958e+31 ;  /* 0x4690000002027828 */ /* 0x000fe20000000000 */
[----:B------:R-:W-:-:S05]  /*13b0*/  IMAD.MOV.U32 R4, RZ, RZ, R9 ;  /* 0x000000ffff047224 */ /* 0x000fca00078e0009 */
[----:B------:R-:W0:Y:S02]  /*13c0*/  MUFU.RCP64H R5, R3 ;  /* 0x0000000300057308 */ /* 0x000e240000001800 */
[----:B0-----:R-:W-:-:S08]  /*13d0*/  DFMA R6, -R2, R4, 1 ;  /* 0x3ff000000206742b */ /* 0x001fd00000000104 */
[----:B------:R-:W-:-:S08]  /*13e0*/  DFMA R6, R6, R6, R6 ;  /* 0x000000060606722b */ /* 0x000fd00000000006 */
[----:B------:R-:W-:-:S08]  /*13f0*/  DFMA R6, R4, R6, R4 ;  /* 0x000000060406722b */ /* 0x000fd00000000004 */
[----:B------:R-:W-:-:S08]  /*1400*/  DFMA R4, -R2, R6, 1 ;  /* 0x3ff000000204742b */ /* 0x000fd00000000106 */
[----:B------:R-:W-:-:S08]  /*1410*/  DFMA R4, R6, R4, R6 ;  /* 0x000000040604722b */ /* 0x000fd00000000006 */
[----:B------:R-:W-:Y:S01]  /*1420*/  DMUL R4, R4, 8.11296384146066816958e+31 ;  /* 0x4690000004047828 */ /* 0x000fe20000000000 */
[----:B------:R-:W-:Y:S10]  /*1430*/  BRA `(.L_x_45) ;  /* 0x0000000000087947 */ /* 0x000ff40003800000 */
.L_x_44:
[----:B------:R-:W-:Y:S01]  /*1440*/  LOP3.LUT R5, R3, 0x80000, RZ, 0xfc, !PT ;  /* 0x0008000003057812 */ /* 0x000fe200078efcff */
[----:B------:R-:W-:-:S07]  /*1450*/  IMAD.MOV.U32 R4, RZ, RZ, R2 ;  /* 0x000000ffff047224 */ /* 0x000fce00078e0002 */
.L_x_45:
[----:B------:R-:W-:Y:S01]  /*1460*/  IMAD.MOV.U32 R2, RZ, RZ, R0 ;  /* 0x000000ffff027224 */ /* 0x000fe200078e0000 */
[----:B------:R-:W-:Y:S01]  /*1470*/  MOV R17, R5 ;  /* 0x0000000500117202 */ /* 0x000fe20000000f00 */
[----:B------:R-:W-:Y:S02]  /*1480*/  IMAD.MOV.U32 R3, RZ, RZ, 0x0 ;  /* 0x00000000ff037424 */ /* 0x000fe400078e00ff */
[----:B------:R-:W-:Y:S02]  /*1490*/  IMAD.MOV.U32 R16, RZ, RZ, R4 ;  /* 0x000000ffff107224 */ /* 0x000fe400078e0004 */
[----:B------:R-:W-:Y:S05]  /*14a0*/  RET.REL.NODEC R2 `(_Z9compute_bv) ;  /* 0xffffffe802d47950 */ /* 0x000fea0003c3ffff */
        .weak           $__internal_3_$__cuda_sm20_div_rn_f64_full
        .type           $__internal_3_$__cuda_sm20_div_rn_f64_full,@function
        .size           $__internal_3_$__cuda_sm20_div_rn_f64_full,(.L_x_58 - $__internal_3_$__cuda_sm20_div_rn_f64_full)
$__internal_3_$__cuda_sm20_div_rn_f64_full:
[C---:B------:R-:W-:Y:S01]  /*14b0*/  FSETP.GEU.AND P0, PT, |R23|.reuse, 1.469367938527859385e-39, PT ;  /* 0x001000001700780b */ /* 0x040fe20003f0e200 */
[----:B------:R-:W-:Y:S01]  /*14c0*/  IMAD.MOV.U32 R26, RZ, RZ, R24 ;  /* 0x000000ffff1a7224 */ /* 0x000fe200078e0018 */
[C---:B------:R-:W-:Y:S02]  /*14d0*/  LOP3.LUT R20, R23.reuse, 0x800fffff, RZ, 0xc0, !PT ;  /* 0x800fffff17147812 */ /* 0x040fe400078ec0ff */
[----:B------:R-:W-:Y:S02]  /*14e0*/  MOV R2, 0x1 ;  /* 0x0000000100027802 */ /* 0x000fe40000000f00 */
[----:B------:R-:W-:Y:S01]  /*14f0*/  LOP3.LUT R21, R20, 0x3ff00000, RZ, 0xfc, !PT ;  /* 0x3ff0000014157812 */ /* 0x000fe200078efcff */
[----:B------:R-:W-:Y:S01]  /*1500*/  IMAD.MOV.U32 R20, RZ, RZ, R22 ;  /* 0x000000ffff147224 */ /* 0x000fe200078e0016 */
[----:B------:R-:W-:-:S05]  /*1510*/  LOP3.LUT R5, R23, 0x7ff00000, RZ, 0xc0, !PT ;  /* 0x7ff0000017057812 */ /* 0x000fca00078ec0ff */
[----:B------:R-:W-:-:S06]  /*1520*/  @!P0 DMUL R20, R22, 8.98846567431157953865e+307 ;  /* 0x7fe0000016148828 */ /* 0x000fcc0000000000 */
[----:B------:R-:W0:Y:S02]  /*1530*/  MUFU.RCP64H R3, R21 ;  /* 0x0000001500037308 */ /* 0x000e240000001800 */
[----:B0-----:R-:W-:-:S08]  /*1540*/  DFMA R36, R2, -R20, 1 ;  /* 0x3ff000000224742b */ /* 0x001fd00000000814 */
[----:B------:R-:W-:-:S08]  /*1550*/  DFMA R36, R36, R36, R36 ;  /* 0x000000242424722b */ /* 0x000fd00000000024 */
[----:B------:R-:W-:Y:S01]  /*1560*/  DFMA R36, R2, R36, R2 ;  /* 0x000000240224722b */ /* 0x000fe20000000002 */
[----:B------:R-:W-:Y:S01]  /*1570*/  LOP3.LUT R2, R25, 0x7ff00000, RZ, 0xc0, !PT ;  /* 0x7ff0000019027812 */ /* 0x000fe200078ec0ff */
[----:B------:R-:W-:-:S03]  /*1580*/  IMAD.MOV.U32 R3, RZ, RZ, 0x1ca00000 ;  /* 0x1ca00000ff037424 */ /* 0x000fc600078e00ff */
[----:B------:R-:W-:Y:S01]  /*1590*/  ISETP.GE.U32.AND P1, PT, R2, R5, PT ;  /* 0x000000050200720c */ /* 0x000fe20003f26070 */
[----:B------:R-:W-:Y:S02]  /*15a0*/  IMAD.MOV.U32 R4, RZ, RZ, R2 ;  /* 0x000000ffff047224 */ /* 0x000fe400078e0002 */
[----:B------:R-:W-:Y:S01]  /*15b0*/  DFMA R28, R36, -R20, 1 ;  /* 0x3ff00000241c742b */ /* 0x000fe20000000814 */
[----:B------:R-:W-:Y:S02]  /*15c0*/  SEL R27, R3, 0x63400000, !P1 ;  /* 0x63400000031b7807 */ /* 0x000fe40004800000 */
[----:B------:R-:W-:Y:S02]  /*15d0*/  FSETP.GEU.AND P1, PT, |R25|, 1.469367938527859385e-39, PT ;  /* 0x001000001900780b */ /* 0x000fe40003f2e200 */
[----:B------:R-:W-:-:S03]  /*15e0*/  LOP3.LUT R27, R27, 0x800fffff, R25, 0xf8, !PT ;  /* 0x800fffff1b1b7812 */ /* 0x000fc600078ef819 */
[----:B------:R-:W-:-:S08]  /*15f0*/  DFMA R36, R36, R28, R36 ;  /* 0x0000001c2424722b */ /* 0x000fd00000000024 */
[----:B------:R-:W-:Y:S05]  /*1600*/  @P1 BRA `(.L_x_47) ;  /* 0x0000000000201947 */ /* 0x000fea0003800000 */
        /* <DEDUP_REMOVED lines=8> */
.L_x_47:
[----:B------:R-:W-:Y:S01]  /*1690*/  VIADD R32, R4, 0xffffffff ;  /* 0xffffffff04207836 */ /* 0x000fe20000000000 */
[----:B------:R-:W-:Y:S01]  /*16a0*/  @!P0 LOP3.LUT R5, R21, 0x7ff00000, RZ, 0xc0, !PT ;  /* 0x7ff0000015058812 */ /* 0x000fe200078ec0ff */
[----:B------:R-:W-:-:S03]  /*16b0*/  DMUL R38, R36, R26 ;  /* 0x0000001a24267228 */ /* 0x000fc60000000000 */
[----:B------:R-:W-:Y:S01]  /*16c0*/  ISETP.GT.U32.AND P0, PT, R32, 0x7feffffe, PT ;  /* 0x7feffffe2000780c */ /* 0x000fe20003f04070 */
[----:B------:R-:W-:-:S04]  /*16d0*/  VIADD R32, R5, 0xffffffff ;  /* 0xffffffff05207836 */ /* 0x000fc80000000000 */
[----:B------:R-:W-:Y:S01]  /*16e0*/  DFMA R28, R38, -R20, R26 ;  /* 0x80000014261c722b */ /* 0x000fe2000000001a */
[----:B------:R-:W-:-:S07]  /*16f0*/  ISETP.GT.U32.OR P0, PT, R32, 0x7feffffe, P0 ;  /* 0x7feffffe2000780c */ /* 0x000fce0000704470 */
[----:B------:R-:W-:-:S06]  /*1700*/  DFMA R28, R36, R28, R38 ;  /* 0x0000001c241c722b */ /* 0x000fcc0000000026 */
[----:B------:R-:W-:Y:S05]  /*1710*/  @P0 BRA `(.L_x_48) ;  /* 0x00000000006c0947 */ /* 0x000fea0003800000 */
[----:B------:R-:W-:-:S04]  /*1720*/  LOP3.LUT R5, R23, 0x7ff00000, RZ, 0xc0, !PT ;  /* 0x7ff0000017057812 */ /* 0x000fc800078ec0ff */
[CC--:B------:R-:W-:Y:S02]  /*1730*/  VIADDMNMX R4, R2.reuse, -R5.reuse, 0xb9600000, !PT ;  /* 0xb960000002047446 */ /* 0x0c0fe40007800905 */
[----:B------:R-:W-:Y:S02]  /*1740*/  ISETP.GE.U32.AND P0, PT, R2, R5, PT ;  /* 0x000000050200720c */ /* 0x000fe40003f06070 */
[----:B------:R-:W-:Y:S02]  /*1750*/  VIMNMX R4, PT, PT, R4, 0x46a00000, PT ;  /* 0x46a0000004047848 */ /* 0x000fe40003fe0100 */
[----:B------:R-:W-:-:S04]  /*1760*/  SEL R3, R3, 0x63400000, !P0 ;  /* 0x6340000003037807 */ /* 0x000fc80004000000 */
[----:B------:R-:W-:Y:S01]  /*1770*/  IADD3 R3, PT, PT, -R3, R4, RZ ;  /* 0x0000000403037210 */ /* 0x000fe20007ffe1ff */
[----:B------:R-:W-:-:S04]  /*1780*/  IMAD.MOV.U32 R4, RZ, RZ, RZ ;  /* 0x000000ffff047224 */ /* 0x000fc800078e00ff */
[----:B------:R-:W-:-:S06]  /*1790*/  VIADD R5, R3, 0x7fe00000 ;  /* 0x7fe0000003057836 */ /* 0x000fcc0000000000 */
[----:B------:R-:W-:-:S10]  /*17a0*/  DMUL R36, R28, R4 ;  /* 0x000000041c247228 */ /* 0x000fd40000000000 */
[----:B------:R-:W-:-:S13]  /*17b0*/  FSETP.GTU.AND P0, PT, |R37|, 1.469367938527859385e-39, PT ;  /* 0x001000002500780b */ /* 0x000fda0003f0c200 */
[----:B------:R-:W-:Y:S05]  /*17c0*/  @P0 BRA `(.L_x_49) ;  /* 0x0000000000940947 */ /* 0x000fea0003800000 */
[----:B------:R-:W-:-:S06]  /*17d0*/  DFMA R20, R28, -R20, R26 ;  /* 0x800000141c14722b */ /* 0x000fcc000000001a */
[----:B------:R-:W-:-:S04]  /*17e0*/  MOV R20, RZ ;  /* 0x000000ff00147202 */ /* 0x000fc80000000f00 */
[C---:B------:R-:W-:Y:S02]  /*17f0*/  FSETP.NEU.AND P0, PT, R21.reuse, RZ, PT ;  /* 0x000000ff1500720b */ /* 0x040fe40003f0d000 */
[----:B------:R-:W-:-:S04]  /*1800*/  LOP3.LUT R23, R21, 0x80000000, R23, 0x48, !PT ;  /* 0x8000000015177812 */ /* 0x000fc800078e4817 */
[----:B------:R-:W-:-:S07]  /*1810*/  LOP3.LUT R21, R23, R5, RZ, 0xfc, !PT ;  /* 0x0000000517157212 */ /* 0x000fce00078efcff */
[----:B------:R-:W-:Y:S05]  /*1820*/  @!P0 BRA `(.L_x_49) ;  /* 0x00000000007c8947 */ /* 0x000fea0003800000 */
[----:B------:R-:W-:Y:S01]  /*1830*/  IMAD.MOV R5, RZ, RZ, -R3 ;  /* 0x000000ffff057224 */ /* 0x000fe200078e0a03 */
[----:B------:R-:W-:Y:S01]  /*1840*/  DMUL.RP R20, R28, R20 ;  /* 0x000000141c147228 */ /* 0x000fe20000008000 */
[----:B------:R-:W-:Y:S01]  /*1850*/  IMAD.MOV.U32 R4, RZ, RZ, RZ ;  /* 0x000000ffff047224 */ /* 0x000fe200078e00ff */
[----:B------:R-:W-:-:S05]  /*1860*/  IADD3 R3, PT, PT, -R3, -0x43300000, RZ ;  /* 0xbcd0000003037810 */ /* 0x000fca0007ffe1ff */
[----:B------:R-:W-:-:S03]  /*1870*/  DFMA R4, R36, -R4, R28 ;  /* 0x800000042404722b */ /* 0x000fc6000000001c */
[----:B------:R-:W-:-:S07]  /*1880*/  LOP3.LUT R23, R21, R23, RZ, 0x3c, !PT ;  /* 0x0000001715177212 */ /* 0x000fce00078e3cff */
[----:B------:R-:W-:-:S04]  /*1890*/  FSETP.NEU.AND P0, PT, |R5|, R3, PT ;  /* 0x000000030500720b */ /* 0x000fc80003f0d200 */
[----:B------:R-:W-:Y:S02]  /*18a0*/  FSEL R36, R20, R36, !P0 ;  /* 0x0000002414247208 */ /* 0x000fe40004000000 */
[----:B------:R-:W-:Y:S01]  /*18b0*/  FSEL R37, R23, R37, !P0 ;  /* 0x0000002517257208 */ /* 0x000fe20004000000 */
[----:B------:R-:W-:Y:S06]  /*18c0*/  BRA `(.L_x_49) ;  /* 0x0000000000547947 */ /* 0x000fec0003800000 */
.L_x_48:
        /* <DEDUP_REMOVED lines=16> */
.L_x_51:
[----:B------:R-:W-:Y:S01]  /*19d0*/  LOP3.LUT R37, R23, 0x80000, RZ, 0xfc, !PT ;  /* 0x0008000017257812 */ /* 0x000fe200078efcff */
[----:B------:R-:W-:Y:S01]  /*19e0*/  IMAD.MOV.U32 R36, RZ, RZ, R22 ;  /* 0x000000ffff247224 */ /* 0x000fe200078e0016 */
[----:B------:R-:W-:Y:S06]  /*19f0*/  BRA `(.L_x_49) ;  /* 0x0000000000087947 */ /* 0x000fec0003800000 */
.L_x_50:
[----:B------:R-:W-:Y:S02]  /*1a00*/  LOP3.LUT R37, R25, 0x80000, RZ, 0xfc, !PT ;  /* 0x0008000019257812 */ /* 0x000fe400078efcff */
[----:B------:R-:W-:-:S07]  /*1a10*/  MOV R36, R24 ;  /* 0x0000001800247202 */ /* 0x000fce0000000f00 */
.L_x_49:
[----:B------:R-:W-:Y:S01]  /*1a20*/  MOV R2, R0 ;  /* 0x0000000000027202 */ /* 0x000fe20000000f00 */
[----:B------:R-:W-:Y:S02]  /*1a30*/  IMAD.MOV.U32 R3, RZ, RZ, 0x0 ;  /* 0x00000000ff037424 */ /* 0x000fe400078e00ff */
[----:B------:R-:W-:Y:S02]  /*1a40*/  IMAD.MOV.U32 R4, RZ, RZ, R36 ;  /* 0x000000ffff047224 */ /* 0x000fe400078e0024 */
[----:B------:R-:W-:Y:S01]  /*1a50*/  IMAD.MOV.U32 R5, RZ, RZ, R37 ;  /* 0x000000ffff057224 */ /* 0x000fe200078e0025 */
[----:B------:R-:W-:Y:S06]  /*1a60*/  RET.REL.NODEC R2 `(_Z9compute_bv) ;  /* 0xffffffe402647950 */ /* 0x000fec0003c3ffff */
.L_x_52:
        /* <DEDUP_REMOVED lines=9> */
.L_x_58:


//--------------------- .text._Z4initv            --------------------------
	.section	.text._Z4initv,"ax",@progbits
	.align	128
        .global         _Z4initv
        .type           _Z4initv,@function
        .size           _Z4initv,(.L_x_66 - _Z4initv)
        .other          _Z4initv,@"STO_CUDA_ENTRY STV_DEFAULT"
_Z4initv:
.text._Z4initv:
[----:B------:R-:W-:Y:S08]  /*0000*/  LDC R1, c[0x0][0x37c] ;  /* 0x0000df00ff017b82 */ /* 0x000ff00000000800 */
[----:B------:R-:W0:Y:S01]  /*0010*/  LDC.64 R10, c[0x4][RZ] ;  /* 0x01000000ff0a7b82 */ /* 0x000e220000000a00 */
[----:B------:R-:W-:Y:S01]  /*0020*/  HFMA2 R19, -RZ, RZ, 0, 0 ;  /* 0x00000000ff137431 */ /* 0x000fe200000001ff */
[----:B------:R-:W1:Y:S06]  /*0030*/  LDCU.64 UR4, c[0x0][0x358] ;  /* 0x00006b00ff0477ac */ /* 0x000e6c0008000a00 */
[----:B------:R-:W2:Y:S08]  /*0040*/  LDC.64 R12, c[0x4][0x8] ;  /* 0x01000200ff0c7b82 */ /* 0x000eb00000000a00 */
[----:B------:R-:W3:Y:S08]  /*0050*/  LDC.64 R14, c[0x4][0x10] ;  /* 0x01000400ff0e7b82 */ /* 0x000ef00000000a00 */
[----:B-1----:R-:W4:Y:S02]  /*0060*/  LDC.64 R16, c[0x4][0x18] ;  /* 0x01000600ff107b82 */ /* 0x002f240000000a00 */
.L_x_53:
[----:B01----:R-:W-:-:S04]  /*0070*/  IMAD.WIDE.U32 R2, R19, 0xa4, R10 ;  /* 0x000000a413027825 */ /* 0x003fc800078e000a */
[C---:B--2---:R-:W-:Y:S01]  /*0080*/  IMAD.WIDE.U32 R4, R19.reuse, 0xa4, R12 ;  /* 0x000000a413047825 */ /* 0x044fe200078e000c */
[----:B------:R1:W-:Y:S03]  /*0090*/  STG.E desc[UR4][R2.64], RZ ;  /* 0x000000ff02007986 */ /* 0x0003e6000c101904 */
[C---:B---3--:R-:W-:Y:S01]  /*00a0*/  IMAD.WIDE.U32 R6, R19.reuse, 0xa4, R14 ;  /* 0x000000a413067825 */ /* 0x048fe200078e000e */
[----:B------:R1:W-:Y:S03]  /*00b0*/  STG.E desc[UR4][R4.64], RZ ;  /* 0x000000ff04007986 */ /* 0x0003e6000c101904 */
[C---:B----4-:R-:W-:Y:S01]  /*00c0*/  IMAD.WIDE.U32 R8, R19.reuse, 0xa4, R16 ;  /* 0x000000a413087825 */ /* 0x050fe200078e0010 */
[----:B------:R1:W-:Y:S01]  /*00d0*/  STG.E desc[UR4][R6.64], RZ ;  /* 0x000000ff06007986 */ /* 0x0003e2000c101904 */
[----:B------:R-:W-:-:S03]  /*00e0*/  IADD3 R19, PT, PT, R19, 0x1, RZ ;  /* 0x0000000113137810 */ /* 0x000fc60007ffe0ff */
[----:B------:R1:W-:Y:S01]  /*00f0*/  STG.E desc[UR4][R8.64], RZ ;  /* 0x000000ff08007986 */ /* 0x0003e2000c101904 */
[----:B------:R-:W-:-:S03]  /*0100*/  ISETP.NE.AND P0, PT, R19, 0x29, PT ;  /* 0x000000291300780c */ /* 0x000fc60003f05270 */
[----:B------:R1:W-:Y:S04]  /*0110*/  STG.E desc[UR4][R2.64+0x4], RZ ;  /* 0x000004ff02007986 */ /* 0x0003e8000c101904 */
        /* <DEDUP_REMOVED lines=158> */
[----:B------:R1:W-:Y:S01]  /*0b00*/  STG.E desc[UR4][R8.64+0xa0], RZ ;  /* 0x0000a0ff08007986 */ /* 0x0003e2000c101904 */
[----:B------:R-:W-:Y:S05]  /*0b10*/  @P0 BRA `(.L_x_53) ;  /* 0xfffffff400540947 */ /* 0x000fea000383ffff */
[----:B------:R-:W-:Y:S05]  /*0b20*/  EXIT ;  /* 0x000000000000794d */ /* 0x000fea0003800000 */
.L_x_54:
        /* <DEDUP_REMOVED lines=13> */
.L_x_66:


//--------------------- .nv.global.init           --------------------------
	.section	.nv.global.init,"aw",@progbits
	.align	8
.nv.global.init:
	.type		dx,@object
	.size		dx,(nu - dx)
dx:
        /*0000*/ 	.byte	0x9a, 0x99, 0x99, 0x99, 0x99, 0x99, 0xa9, 0x3f
	.type		nu,@object
	.size		nu,(dt - nu)
nu:
        /*0008*/ 	.byte	0x7b, 0x14, 0xae, 0x47, 0xe1, 0x7a, 0x94, 0x3f
	.type		dt,@object
	.size		dt,(rho - dt)
dt:
        /*0010*/ 	.byte	0x7b, 0x14, 0xae, 0x47, 0xe1, 0x7a, 0x84, 0x3f
	.type		rho,@object
	.size		rho,(dy - rho)
rho:
        /*0018*/ 	.byte	0x00, 0x00, 0x00, 0x00, 0x00, 0x00, 0xf0, 0x3f
	.type		dy,@object
	.size		dy,(.L_8 - dy)
dy:
        /*0020*/ 	.byte	0x9a, 0x99, 0x99, 0x99, 0x99, 0x99, 0xa9, 0x3f
.L_8:


//--------------------- .nv.shared.reserved.0     --------------------------
	.section	.nv.shared.reserved.0,"aw",@nobits
	.weak		__nv_reservedSMEM_offset_0_alias
	.size		__nv_reservedSMEM_offset_0_alias, 0, 64
	.other		__nv_reservedSMEM_offset_0_alias,@"STO_CUDA_RESERVED_SHARED STV_DEFAULT"
__nv_reservedSMEM_offset_0_alias:
	.zero		0
	.zero		64


//--------------------- .nv.global                --------------------------
	.section	.nv.global,"aw",@nobits
	.align	4
.nv.global:
	.type		p,@object
	.size		p,(pn - p)
p:
	.zero		6724
	.type		pn,@object
	.size		pn,(u - pn)
pn:
	.zero		6724
	.type		u,@object
	.size		u,(un - u)
u:
	.zero		6724
	.type		un,@object
	.size		un,(v - un)
un:
	.zero		6724
	.type		v,@object
	.size		v,(vn - v)
v:
	.zero		6724
	.type		vn,@object
	.size		vn,(b - vn)
vn:
	.zero		6724
	.type		b,@object
	.size		b,(.L_3 - b)
b:
	.zero		6724
.L_3:


//--------------------- .nv.constant0._Z15compute_uv_restv --------------------------
	.section	.nv.constant0._Z15compute_uv_restv,"a",@progbits
	.sectionflags	@""
	.align	4
.nv.constant0._Z15compute_uv_restv:
	.zero		896


//--------------------- .nv.constant0._Z10compute_uvv --------------------------
	.section	.nv.constant0._Z10compute_uvv,"a",@progbits
	.sectionflags	@""
	.align	4
.nv.constant0._Z10compute_uvv:
	.zero		896


//--------------------- .nv.constant0._Z7copy_uvv --------------------------
	.section	.nv.constant0._Z7copy_uvv,"a",@progbits
	.sectionflags	@""
	.align	4
.nv.constant0._Z7copy_uvv:
	.zero		896


//--------------------- .nv.constant0._Z14compute_p_restv --------------------------
	.section	.nv.constant0._Z14compute_p_restv,"a",@progbits
	.sectionflags	@""
	.align	4
.nv.constant0._Z14compute_p_restv:
	.zero		896


//--------------------- .nv.constant0._Z9compute_pv --------------------------
	.section	.nv.constant0._Z9compute_pv,"a",@progbits
	.sectionflags	@""
	.align	4
.nv.constant0._Z9compute_pv:
	.zero		896


//--------------------- .nv.constant0._Z7copy_pnv --------------------------
	.section	.nv.constant0._Z7copy_pnv,"a",@progbits
	.sectionflags	@""
	.align	4
.nv.constant0._Z7copy_pnv:
	.zero		896


//--------------------- .nv.constant0._Z9compute_bv --------------------------
	.section	.nv.constant0._Z9compute_bv,"a",@progbits
	.sectionflags	@""
	.align	4
.nv.constant0._Z9compute_bv:
	.zero		896


//--------------------- .nv.constant0._Z4initv    --------------------------
	.section	.nv.constant0._Z4initv,"a",@progbits
	.sectionflags	@""
	.align	4
.nv.constant0._Z4initv:
	.zero		896


//--------------------- SYMBOLS --------------------------

	.type		.nv.reservedSmem.offset0,@object
	.size		.nv.reservedSmem.offset0,0x4
